	.target	sm_100a

	.elftype	@"ET_EXEC"


//--------------------- .note.nv.tkinfo           --------------------------
	.section	.note.nv.tkinfo,"",@"SHT_NOTE"
	.sectionflags	@"SHF_NOTE_NV_TKINFO"
	.tkinfo
        /*0018*/ 	.word	0x00000002
        /*0030*/ 	.string	""
        /*0030*/ 	.string	"ptxas"
        /*0030*/ 	.string	"Cuda compilation tools, release 13.0, V13.0.88"
        /*0030*/ 	.string	"Build cuda_13.0.r13.0/compiler.36424714_0"
        /*0030*/ 	.string	"-arch sm_100a -m 64 "



//--------------------- .note.nv.cuinfo           --------------------------
	.section	.note.nv.cuinfo,"",@"SHT_NOTE"
	.sectionflags	@"SHF_NOTE_NV_CUINFO"
        /*0018*/ 	.short	0x0002
        /*001a*/ 	.short	0x0064
        /*001c*/ 	.short	0x0082
	.zero		2


//--------------------- .nv.info                  --------------------------
	.section	.nv.info,"",@"SHT_CUDA_INFO"
	.align	4


	//----- nvinfo : EIATTR_REGCOUNT
	.align		4
        /*0000*/ 	.byte	0x04, 0x2f
        /*0002*/ 	.short	(.L_19 - .L_18)
	.align		4
.L_18:
        /*0004*/ 	.word	index@(_ZN7cutlass13device_kernelINS_4gemm6kernel13GemmUniversalIN4cute5tupleIJiiiiEEENS1_10collective13CollectiveMmaINS1_35MainloopSm100TmaUmmaWarpSpecializedILi3ELi2ELi2ENS5_IJNS4_1CILi1EEESB_SB_EEEEENS5_IJNSA_ILi128EEENSA_ILi256EEENSA_ILi32EEEEEEfNS5_IJlSB_lEEEfNS5_IJSB_llEEENS4_8TiledMMAINS4_8MMA_AtomIJNS4_17SM100_MMA_TF32_SSINS_10tfloat32_tESN_fLi128ELi256ELNS4_4UMMA5MajorE0ELSP_1ELNSO_7ScaleInE0ELSQ_0EEEEEENS4_6LayoutISC_NS5_IJNSA_ILi0EEESU_SU_EEEEENS5_IJNS4_10UnderscoreESX_SX_EEEEENS4_13SM90_TMA_LOADENS4_14ComposedLayoutINS4_7SwizzleILi3ELi4ELi3EEENS4_18smem_ptr_flag_bitsILi32EEENST_INS5_IJNSA_ILi8EEESG_EEENS5_IJSG_SB_EEEEEEEvNS4_8identityES10_NS11_INS12_ILi2ELi5ELi2EEES15_NST_INS5_IJSG_NSA_ILi4EEEEEENS5_IJSB_SG_EEEEEEEvS1B_EENS_8epilogue10collective18CollectiveEpilogueINS1J_23Sm100TmaWarpSpecializedILi4ELi2ELi32ELb1ELb0EEEJSH_NS5_IJNST_ISE_SB_EENST_ISG_SB_EEEEEfSI_fSI_NS1J_6fusion15FusionCallbacksIS1N_NS1R_17LinearCombinationIffffLNS_15FloatRoundStyleE2EEESH_S1Q_JEEENS4_5SM1004TMEM4LOAD26SM100_TMEM_LOAD_32dp32b32xES10_S1A_NS4_39AutoVectorizingCopyWithAssumedAlignmentILi128EEENS4_14SM90_TMA_STOREES1A_S22_S22_EEEvvEEEEvNT_6ParamsE)
        /*0008*/ 	.word	0x0000009a


	//----- nvinfo : EIATTR_FRAME_SIZE
	.align		4
.L_19:
        /*000c*/ 	.byte	0x04, 0x11
        /*000e*/ 	.short	(.L_21 - .L_20)
	.align		4
.L_20:
        /*0010*/ 	.word	index@($__internal_2_$__cuda_sm10x_tcgen05_guardrail_trap_unallocated_columns_being_dealloced)
        /*0014*/ 	.word	0x00000000


	//----- nvinfo : EIATTR_FRAME_SIZE
	.align		4
.L_21:
        /*0018*/ 	.byte	0x04, 0x11
        /*001a*/ 	.short	(.L_23 - .L_22)
	.align		4
.L_22:
        /*001c*/ 	.word	index@($__internal_1_$__cuda_sm10x_tcgen05_guardrail_trap_phase_invalid_during_alloc)
        /*0020*/ 	.word	0x00000000


	//----- nvinfo : EIATTR_FRAME_SIZE
	.align		4
.L_23:
        /*0024*/ 	.byte	0x04, 0x11
        /*0026*/ 	.short	(.L_25 - .L_24)
	.align		4
.L_24:
        /*0028*/ 	.word	index@($__internal_0_$__cuda_sm10x_tcgen05_guardrail_trap_col_being_dealloced_not_returned_by_alloc)
        /*002c*/ 	.word	0x00000000


	//----- nvinfo : EIATTR_FRAME_SIZE
	.align		4
.L_25:
        /*0030*/ 	.byte	0x04, 0x11
        /*0032*/ 	.short	(.L_27 - .L_26)
	.align		4
.L_26:
        /*0034*/ 	.word	index@(_ZN7cutlass13device_kernelINS_4gemm6kernel13GemmUniversalIN4cute5tupleIJiiiiEEENS1_10collective13CollectiveMmaINS1_35MainloopSm100TmaUmmaWarpSpecializedILi3ELi2ELi2ENS5_IJNS4_1CILi1EEESB_SB_EEEEENS5_IJNSA_ILi128EEENSA_ILi256EEENSA_ILi32EEEEEEfNS5_IJlSB_lEEEfNS5_IJSB_llEEENS4_8TiledMMAINS4_8MMA_AtomIJNS4_17SM100_MMA_TF32_SSINS_10tfloat32_tESN_fLi128ELi256ELNS4_4UMMA5MajorE0ELSP_1ELNSO_7ScaleInE0ELSQ_0EEEEEENS4_6LayoutISC_NS5_IJNSA_ILi0EEESU_SU_EEEEENS5_IJNS4_10UnderscoreESX_SX_EEEEENS4_13SM90_TMA_LOADENS4_14ComposedLayoutINS4_7SwizzleILi3ELi4ELi3EEENS4_18smem_ptr_flag_bitsILi32EEENST_INS5_IJNSA_ILi8EEESG_EEENS5_IJSG_SB_EEEEEEEvNS4_8identityES10_NS11_INS12_ILi2ELi5ELi2EEES15_NST_INS5_IJSG_NSA_ILi4EEEEEENS5_IJSB_SG_EEEEEEEvS1B_EENS_8epilogue10collective18CollectiveEpilogueINS1J_23Sm100TmaWarpSpecializedILi4ELi2ELi32ELb1ELb0EEEJSH_NS5_IJNST_ISE_SB_EENST_ISG_SB_EEEEEfSI_fSI_NS1J_6fusion15FusionCallbacksIS1N_NS1R_17LinearCombinationIffffLNS_15FloatRoundStyleE2EEESH_S1Q_JEEENS4_5SM1004TMEM4LOAD26SM100_TMEM_LOAD_32dp32b32xES10_S1A_NS4_39AutoVectorizingCopyWithAssumedAlignmentILi128EEENS4_14SM90_TMA_STOREES1A_S22_S22_EEEvvEEEEvNT_6ParamsE)
        /*0038*/ 	.word	0x00000000


	//----- nvinfo : EIATTR_MIN_STACK_SIZE
	.align		4
.L_27:
        /*003c*/ 	.byte	0x04, 0x12
        /*003e*/ 	.short	(.L_29 - .L_28)
	.align		4
.L_28:
        /*0040*/ 	.word	index@(_ZN7cutlass13device_kernelINS_4gemm6kernel13GemmUniversalIN4cute5tupleIJiiiiEEENS1_10collective13CollectiveMmaINS1_35MainloopSm100TmaUmmaWarpSpecializedILi3ELi2ELi2ENS5_IJNS4_1CILi1EEESB_SB_EEEEENS5_IJNSA_ILi128EEENSA_ILi256EEENSA_ILi32EEEEEEfNS5_IJlSB_lEEEfNS5_IJSB_llEEENS4_8TiledMMAINS4_8MMA_AtomIJNS4_17SM100_MMA_TF32_SSINS_10tfloat32_tESN_fLi128ELi256ELNS4_4UMMA5MajorE0ELSP_1ELNSO_7ScaleInE0ELSQ_0EEEEEENS4_6LayoutISC_NS5_IJNSA_ILi0EEESU_SU_EEEEENS5_IJNS4_10UnderscoreESX_SX_EEEEENS4_13SM90_TMA_LOADENS4_14ComposedLayoutINS4_7SwizzleILi3ELi4ELi3EEENS4_18smem_ptr_flag_bitsILi32EEENST_INS5_IJNSA_ILi8EEESG_EEENS5_IJSG_SB_EEEEEEEvNS4_8identityES10_NS11_INS12_ILi2ELi5ELi2EEES15_NST_INS5_IJSG_NSA_ILi4EEEEEENS5_IJSB_SG_EEEEEEEvS1B_EENS_8epilogue10collective18CollectiveEpilogueINS1J_23Sm100TmaWarpSpecializedILi4ELi2ELi32ELb1ELb0EEEJSH_NS5_IJNST_ISE_SB_EENST_ISG_SB_EEEEEfSI_fSI_NS1J_6fusion15FusionCallbacksIS1N_NS1R_17LinearCombinationIffffLNS_15FloatRoundStyleE2EEESH_S1Q_JEEENS4_5SM1004TMEM4LOAD26SM100_TMEM_LOAD_32dp32b32xES10_S1A_NS4_39AutoVectorizingCopyWithAssumedAlignmentILi128EEENS4_14SM90_TMA_STOREES1A_S22_S22_EEEvvEEEEvNT_6ParamsE)
        /*0044*/ 	.word	0x00000000
.L_29:


//--------------------- .nv.compat                --------------------------
	.section	.nv.compat,"",@"SHT_CUDA_COMPAT_INFO"
	.align	4
        /*0000*/ 	.byte	0x02, 0x09, 0x01, 0x00, 0x02, 0x02, 0x02, 0x00, 0x02, 0x05, 0x05, 0x00, 0x03, 0x07, 0x01, 0x01
        /*0010*/ 	.byte	0x02, 0x03, 0x01, 0x00, 0x02, 0x06, 0x01, 0x00, 0x04, 0x0b, 0x08, 0x00, 0x09, 0x00, 0x00, 0x00
        /*0020*/ 	.byte	0x00, 0x00, 0x00, 0x00


//--------------------- .nv.info._ZN7cutlass13device_kernelINS_4gemm6kernel13GemmUniversalIN4cute5tupleIJiiiiEEENS1_10collective13CollectiveMmaINS1_35MainloopSm100TmaUmmaWarpSpecializedILi3ELi2ELi2ENS5_IJNS4_1CILi1EEESB_SB_EEEEENS5_IJNSA_ILi128EEENSA_ILi256EEENSA_ILi32EEEEEEfNS5_IJlSB_lEEEfNS5_IJSB_llEEENS4_8TiledMMAINS4_8MMA_AtomIJNS4_17SM100_MMA_TF32_SSINS_10tfloat32_tESN_fLi128ELi256ELNS4_4UMMA5MajorE0ELSP_1ELNSO_7ScaleInE0ELSQ_0EEEEEENS4_6LayoutISC_NS5_IJNSA_ILi0EEESU_SU_EEEEENS5_IJNS4_10UnderscoreESX_SX_EEEEENS4_13SM90_TMA_LOADENS4_14ComposedLayoutINS4_7SwizzleILi3ELi4ELi3EEENS4_18smem_ptr_flag_bitsILi32EEENST_INS5_IJNSA_ILi8EEESG_EEENS5_IJSG_SB_EEEEEEEvNS4_8identityES10_NS11_INS12_ILi2ELi5ELi2EEES15_NST_INS5_IJSG_NSA_ILi4EEEEEENS5_IJSB_SG_EEEEEEEvS1B_EENS_8epilogue10collective18CollectiveEpilogueINS1J_23Sm100TmaWarpSpecializedILi4ELi2ELi32ELb1ELb0EEEJSH_NS5_IJNST_ISE_SB_EENST_ISG_SB_EEEEEfSI_fSI_NS1J_6fusion15FusionCallbacksIS1N_NS1R_17LinearCombinationIffffLNS_15FloatRoundStyleE2EEESH_S1Q_JEEENS4_5SM1004TMEM4LOAD26SM100_TMEM_LOAD_32dp32b32xES10_S1A_NS4_39AutoVectorizingCopyWithAssumedAlignmentILi128EEENS4_14SM90_TMA_STOREES1A_S22_S22_EEEvvEEEEvNT_6ParamsE --------------------------
	.section	.nv.info._ZN7cutlass13device_kernelINS_4gemm6kernel13GemmUniversalIN4cute5tupleIJiiiiEEENS1_10collective13CollectiveMmaINS1_35MainloopSm100TmaUmmaWarpSpecializedILi3ELi2ELi2ENS5_IJNS4_1CILi1EEESB_SB_EEEEENS5_IJNSA_ILi128EEENSA_ILi256EEENSA_ILi32EEEEEEfNS5_IJlSB_lEEEfNS5_IJSB_llEEENS4_8TiledMMAINS4_8MMA_AtomIJNS4_17SM100_MMA_TF32_SSINS_10tfloat32_tESN_fLi128ELi256ELNS4_4UMMA5MajorE0ELSP_1ELNSO_7ScaleInE0ELSQ_0EEEEEENS4_6LayoutISC_NS5_IJNSA_ILi0EEESU_SU_EEEEENS5_IJNS4_10UnderscoreESX_SX_EEEEENS4_13SM90_TMA_LOADENS4_14ComposedLayoutINS4_7SwizzleILi3ELi4ELi3EEENS4_18smem_ptr_flag_bitsILi32EEENST_INS5_IJNSA_ILi8EEESG_EEENS5_IJSG_SB_EEEEEEEvNS4_8identityES10_NS11_INS12_ILi2ELi5ELi2EEES15_NST_INS5_IJSG_NSA_ILi4EEEEEENS5_IJSB_SG_EEEEEEEvS1B_EENS_8epilogue10collective18CollectiveEpilogueINS1J_23Sm100TmaWarpSpecializedILi4ELi2ELi32ELb1ELb0EEEJSH_NS5_IJNST_ISE_SB_EENST_ISG_SB_EEEEEfSI_fSI_NS1J_6fusion15FusionCallbacksIS1N_NS1R_17LinearCombinationIffffLNS_15FloatRoundStyleE2EEESH_S1Q_JEEENS4_5SM1004TMEM4LOAD26SM100_TMEM_LOAD_32dp32b32xES10_S1A_NS4_39AutoVectorizingCopyWithAssumedAlignmentILi128EEENS4_14SM90_TMA_STOREES1A_S22_S22_EEEvvEEEEvNT_6ParamsE,"",@"SHT_CUDA_INFO"
	.sectionflags	@""
	.align	4


	//----- nvinfo : EIATTR_CUDA_API_VERSION
	.align		4
        /*0000*/ 	.byte	0x04, 0x37
        /*0002*/ 	.short	(.L_31 - .L_30)
.L_30:
        /*0004*/ 	.word	0x00000082


	//----- nvinfo : EIATTR_KPARAM_INFO
	.align		4
.L_31:
        /*0008*/ 	.byte	0x04, 0x17
        /*000a*/ 	.short	(.L_33 - .L_32)
.L_32:
        /*000c*/ 	.word	0x00000000
        /*0010*/ 	.short	0x0000
        /*0012*/ 	.short	0x0000
        /*0014*/ 	.byte	0x00, 0xf0, 0x01, 0x20


	//----- nvinfo : EIATTR_AT_ENTRY_FRAGMENTS
	.align		4
.L_33:
        /*0018*/ 	.byte	0x04, 0x4f
        /*001a*/ 	.short	(.L_35 - .L_34)


	//   ....[0]....
.L_34:
        /*001c*/ 	.word	0x00000006


	//----- nvinfo : EIATTR_RESERVED_SMEM_USED
	.align		4
.L_35:
        /*0020*/ 	.byte	0x01, 0x41
	.zero		2


	//----- nvinfo : EIATTR_SPARSE_MMA_MASK
	.align		4
        /*0024*/ 	.byte	0x03, 0x50
        /*0026*/ 	.short	0x0000


	//----- nvinfo : EIATTR_TCGEN05_1CTA_USED
	.align		4
        /*0028*/ 	.byte	0x01, 0x51
	.zero		2


	//----- nvinfo : EIATTR_MAXREG_COUNT
	.align		4
        /*002c*/ 	.byte	0x03, 0x1b
        /*002e*/ 	.short	0x00ff


	//----- nvinfo : EIATTR_NUM_BARRIERS
	.align		4
        /*0030*/ 	.byte	0x02, 0x4c
        /*0032*/ 	.byte	0x07
	.zero		1


	//----- nvinfo : EIATTR_EXTERNS
	.align		4
        /*0034*/ 	.byte	0x04, 0x0f
        /*0036*/ 	.short	(.L_37 - .L_36)


	//   ....[0]....
	.align		4
.L_36:
        /*0038*/ 	.word	index@(__assertfail)


	//----- nvinfo : EIATTR_MERCURY_ISA_VERSION
	.align		4
.L_37:
        /*003c*/ 	.byte	0x03, 0x5f
        /*003e*/ 	.short	0x0101


	//----- nvinfo : EIATTR_INT_WARP_WIDE_INSTR_OFFSETS
	.align		4
        /*0040*/ 	.byte	0x04, 0x31
        /*0042*/ 	.short	(.L_39 - .L_38)


	//   ....[0]....
.L_38:
        /*0044*/ 	.word	0x000024e0


	//   ....[1]....
        /*0048*/ 	.word	0x00003d90


	//   ....[2]....
        /*004c*/ 	.word	0x00003db0


	//   ....[3]....
        /*0050*/ 	.word	0x00003de0


	//   ....[4]....
        /*0054*/ 	.word	0x00004720


	//   ....[5]....
        /*0058*/ 	.word	0x00004790


	//   ....[6]....
        /*005c*/ 	.word	0x00004880


	//   ....[7]....
        /*0060*/ 	.word	0x00004900


	//   ....[8]....
        /*0064*/ 	.word	0x00004a00


	//   ....[9]....
        /*0068*/ 	.word	0x00004a80


	//   ....[10]....
        /*006c*/ 	.word	0x00004b80


	//   ....[11]....
        /*0070*/ 	.word	0x00004c10


	//   ....[12]....
        /*0074*/ 	.word	0x00004d10


	//   ....[13]....
        /*0078*/ 	.word	0x00004df0


	//   ....[14]....
        /*007c*/ 	.word	0x00004e90


	//   ....[15]....
        /*0080*/ 	.word	0x00004f80


	//   ....[16]....
        /*0084*/ 	.word	0x00005020


	//   ....[17]....
        /*0088*/ 	.word	0x00005130


	//   ....[18]....
        /*008c*/ 	.word	0x00005290


	//   ....[19]....
        /*0090*/ 	.word	0x000053d0


	//----- nvinfo : EIATTR_COOP_GROUP_MASK_REGIDS
	.align		4
.L_39:
        /*0094*/ 	.byte	0x04, 0x29
        /*0096*/ 	.short	(.L_41 - .L_40)


	//   ....[0]....
.L_40:
        /*0098*/ 	.word	0xffffffff


	//   ....[1]....
        /*009c*/ 	.word	0xffffffff


	//   ....[2]....
        /*00a0*/ 	.word	0xffffffff


	//   ....[3]....
        /*00a4*/ 	.word	0xffffffff


	//   ....[4]....
        /*00a8*/ 	.word	0xffffffff


	//   ....[5]....
        /*00ac*/ 	.word	0xffffffff


	//   ....[6]....
        /*00b0*/ 	.word	0xffffffff


	//   ....[7]....
        /*00b4*/ 	.word	0xffffffff


	//   ....[8]....
        /*00b8*/ 	.word	0xffffffff


	//   ....[9]....
        /*00bc*/ 	.word	0xffffffff


	//   ....[10]....
        /*00c0*/ 	.word	0xffffffff


	//   ....[11]....
        /*00c4*/ 	.word	0xffffffff


	//   ....[12]....
        /*00c8*/ 	.word	0xffffffff


	//----- nvinfo : EIATTR_COOP_GROUP_INSTR_OFFSETS
	.align		4
.L_41:
        /*00cc*/ 	.byte	0x04, 0x28
        /*00ce*/ 	.short	(.L_43 - .L_42)


	//   ....[0]....
.L_42:
        /*00d0*/ 	.word	0x00000090


	//   ....[1]....
        /*00d4*/ 	.word	0x000004d0


	//   ....[2]....
        /*00d8*/ 	.word	0x00000620


	//   ....[3]....
        /*00dc*/ 	.word	0x000007c0


	//   ....[4]....
        /*00e0*/ 	.word	0x000008c0


	//   ....[5]....
        /*00e4*/ 	.word	0x00000a30


	//   ....[6]....
        /*00e8*/ 	.word	0x00000b90


	//   ....[7]....
        /*00ec*/ 	.word	0x000023b0


	//   ....[8]....
        /*00f0*/ 	.word	0x00003120


	//   ....[9]....
        /*00f4*/ 	.word	0x00003330


	//   ....[10]....
        /*00f8*/ 	.word	0x00003360


	//   ....[11]....
        /*00fc*/ 	.word	0x00003c70


	//   ....[12]....
        /*0100*/ 	.word	0x00003ea0


	//----- nvinfo : EIATTR_VRC_CTA_INIT_COUNT
	.align		4
.L_43:
        /*0104*/ 	.byte	0x02, 0x4a
        /*0106*/ 	.byte	0x80
	.zero		1


	//----- nvinfo : EIATTR_SYSCALL_OFFSETS
	.align		4
        /*0108*/ 	.byte	0x04, 0x46
        /*010a*/ 	.short	(.L_45 - .L_44)


	//   ....[0]....
.L_44:
        /*010c*/ 	.word	0x00005e90


	//   ....[1]....
        /*0110*/ 	.word	0x00005f80


	//   ....[2]....
        /*0114*/ 	.word	0x00006910


	//   ....[3]....
        /*0118*/ 	.word	0x00007360


	//   ....[4]....
        /*011c*/ 	.word	0x00007d80


	//   ....[5]....
        /*0120*/ 	.word	0x000087d0


	//   ....[6]....
        /*0124*/ 	.word	0x00009230


	//   ....[7]....
        /*0128*/ 	.word	0x00009cc0


	//   ....[8]....
        /*012c*/ 	.word	0x0000a720


	//   ....[9]....
        /*0130*/ 	.word	0x0000b130


	//----- nvinfo : EIATTR_MBARRIER_INSTR_OFFSETS
	.align		4
.L_45:
        /*0134*/ 	.byte	0x04, 0x39
        /*0136*/ 	.short	(.L_47 - .L_46)


	//   ....[0]....
.L_46:
        /*0138*/ 	.word	0x000005b0
        /*013c*/ 	.word	0x000000ff
        /*0140*/ 	.word	0x00000000
        /*0144*/ 	.short	0x0100
        /*0146*/ 	.byte	0x05
	.zero		1


	//   ....[1]....
        /*0148*/ 	.word	0x000005c0
        /*014c*/ 	.word	0x000000ff
        /*0150*/ 	.word	0x00000018
        /*0154*/ 	.short	0x0100
        /*0156*/ 	.byte	0x05
	.zero		1


	//   ....[2]....
        /*0158*/ 	.word	0x000005d0
        /*015c*/ 	.word	0x000000ff
        /*0160*/ 	.word	0x00000008
        /*0164*/ 	.short	0x0100
        /*0166*/ 	.byte	0x05
	.zero		1


	//   ....[3]....
        /*0168*/ 	.word	0x000005e0
        /*016c*/ 	.word	0x000000ff
        /*0170*/ 	.word	0x00000020
        /*0174*/ 	.short	0x0100
        /*0176*/ 	.byte	0x05
	.zero		1


	//   ....[4]....
        /*0178*/ 	.word	0x000005f0
        /*017c*/ 	.word	0x000000ff
        /*0180*/ 	.word	0x00000010
        /*0184*/ 	.short	0x0100
        /*0186*/ 	.byte	0x05
	.zero		1


	//   ....[5]....
        /*0188*/ 	.word	0x00000600
        /*018c*/ 	.word	0x000000ff
        /*0190*/ 	.word	0x00000028
        /*0194*/ 	.short	0x0100
        /*0196*/ 	.byte	0x05
	.zero		1


	//   ....[6]....
        /*0198*/ 	.word	0x00000730
        /*019c*/ 	.word	0x000000ff
        /*01a0*/ 	.word	0x00000030
        /*01a4*/ 	.short	0x0100
        /*01a6*/ 	.byte	0x07
	.zero		1


	//   ....[7]....
        /*01a8*/ 	.word	0x00000740
        /*01ac*/ 	.word	0x000000ff
        /*01b0*/ 	.word	0x00000050
        /*01b4*/ 	.short	0x0100
        /*01b6*/ 	.byte	0x07
	.zero		1


	//   ....[8]....
        /*01b8*/ 	.word	0x00000750
        /*01bc*/ 	.word	0x000000ff
        /*01c0*/ 	.word	0x00000038
        /*01c4*/ 	.short	0x0100
        /*01c6*/ 	.byte	0x07
	.zero		1


	//   ....[9]....
        /*01c8*/ 	.word	0x00000760
        /*01cc*/ 	.word	0x000000ff
        /*01d0*/ 	.word	0x00000058
        /*01d4*/ 	.short	0x0100
        /*01d6*/ 	.byte	0x07
	.zero		1


	//   ....[10]....
        /*01d8*/ 	.word	0x00000770
        /*01dc*/ 	.word	0x000000ff
        /*01e0*/ 	.word	0x00000040
        /*01e4*/ 	.short	0x0100
        /*01e6*/ 	.byte	0x07
	.zero		1


	//   ....[11]....
        /*01e8*/ 	.word	0x00000780
        /*01ec*/ 	.word	0x000000ff
        /*01f0*/ 	.word	0x00000060
        /*01f4*/ 	.short	0x0100
        /*01f6*/ 	.byte	0x07
	.zero		1


	//   ....[12]....
        /*01f8*/ 	.word	0x00000790
        /*01fc*/ 	.word	0x000000ff
        /*0200*/ 	.word	0x00000048
        /*0204*/ 	.short	0x0100
        /*0206*/ 	.byte	0x07
	.zero		1


	//   ....[13]....
        /*0208*/ 	.word	0x000007a0
        /*020c*/ 	.word	0x000000ff
        /*0210*/ 	.word	0x00000068
        /*0214*/ 	.short	0x0100
        /*0216*/ 	.byte	0x07
	.zero		1


	//   ....[14]....
        /*0218*/ 	.word	0x00000890
        /*021c*/ 	.word	0x000000ff
        /*0220*/ 	.word	0x00000070
        /*0224*/ 	.short	0x0100
        /*0226*/ 	.byte	0x05
	.zero		1


	//   ....[15]....
        /*0228*/ 	.word	0x000008a0
        /*022c*/ 	.word	0x000000ff
        /*0230*/ 	.word	0x00000078
        /*0234*/ 	.short	0x0100
        /*0236*/ 	.byte	0x05
	.zero		1


	//   ....[16]....
        /*0238*/ 	.word	0x000009e0
        /*023c*/ 	.word	0x000000ff
        /*0240*/ 	.word	0x00000080
        /*0244*/ 	.short	0x0100
        /*0246*/ 	.byte	0x05
	.zero		1


	//   ....[17]....
        /*0248*/ 	.word	0x000009f0
        /*024c*/ 	.word	0x000000ff
        /*0250*/ 	.word	0x00000090
        /*0254*/ 	.short	0x0100
        /*0256*/ 	.byte	0x05
	.zero		1


	//   ....[18]....
        /*0258*/ 	.word	0x00000a00
        /*025c*/ 	.word	0x000000ff
        /*0260*/ 	.word	0x00000088
        /*0264*/ 	.short	0x0100
        /*0266*/ 	.byte	0x05
	.zero		1


	//   ....[19]....
        /*0268*/ 	.word	0x00000a10
        /*026c*/ 	.word	0x000000ff
        /*0270*/ 	.word	0x00000098
        /*0274*/ 	.short	0x0100
        /*0276*/ 	.byte	0x05
	.zero		1


	//   ....[20]....
        /*0278*/ 	.word	0x00000b40
        /*027c*/ 	.word	0x000000ff
        /*0280*/ 	.word	0x000000a0
        /*0284*/ 	.short	0x0100
        /*0286*/ 	.byte	0x07
	.zero		1


	//   ....[21]....
        /*0288*/ 	.word	0x00000b50
        /*028c*/ 	.word	0x000000ff
        /*0290*/ 	.word	0x000000b0
        /*0294*/ 	.short	0x0100
        /*0296*/ 	.byte	0x07
	.zero		1


	//   ....[22]....
        /*0298*/ 	.word	0x00000b60
        /*029c*/ 	.word	0x000000ff
        /*02a0*/ 	.word	0x000000a8
        /*02a4*/ 	.short	0x0100
        /*02a6*/ 	.byte	0x07
	.zero		1


	//   ....[23]....
        /*02a8*/ 	.word	0x00000b70
        /*02ac*/ 	.word	0x000000ff
        /*02b0*/ 	.word	0x000000b8
        /*02b4*/ 	.short	0x0100
        /*02b6*/ 	.byte	0x07
	.zero		1


	//   ....[24]....
        /*02b8*/ 	.word	0x00000c60
        /*02bc*/ 	.word	0x000000ff
        /*02c0*/ 	.word	0x000000c0
        /*02c4*/ 	.short	0x0100
        /*02c6*/ 	.byte	0x05
	.zero		1


	//   ....[25]....
        /*02c8*/ 	.word	0x00000c70
        /*02cc*/ 	.word	0x000000ff
        /*02d0*/ 	.word	0x000000d0
        /*02d4*/ 	.short	0x0100
        /*02d6*/ 	.byte	0x05
	.zero		1


	//   ....[26]....
        /*02d8*/ 	.word	0x00000c80
        /*02dc*/ 	.word	0x000000ff
        /*02e0*/ 	.word	0x000000c8
        /*02e4*/ 	.short	0x0100
        /*02e6*/ 	.byte	0x05
	.zero		1


	//   ....[27]....
        /*02e8*/ 	.word	0x00000c90
        /*02ec*/ 	.word	0x000000ff
        /*02f0*/ 	.word	0x000000d8
        /*02f4*/ 	.short	0x0100
        /*02f6*/ 	.byte	0x05
	.zero		1


	//   ....[28]....
        /*02f8*/ 	.word	0x00001570
        /*02fc*/ 	.word	0x00000003
        /*0300*/ 	.word	0x000000d0
        /*0304*/ 	.short	0x010a
        /*0306*/ 	.byte	0xff
	.zero		1


	//   ....[29]....
        /*0308*/ 	.word	0x000015a0
        /*030c*/ 	.word	0x00000003
        /*0310*/ 	.word	0x000000c0
        /*0314*/ 	.short	0x0101
        /*0316*/ 	.byte	0xff
	.zero		1


	//   ....[30]....
        /*0318*/ 	.word	0x00001660
        /*031c*/ 	.word	0x000000ff
        /*0320*/ 	.word	0x00000018
        /*0324*/ 	.short	0x010a
        /*0326*/ 	.byte	0x08
	.zero		1


	//   ....[31]....
        /*0328*/ 	.word	0x000017b0
        /*032c*/ 	.word	0x000000ff
        /*0330*/ 	.word	0x00000018
        /*0334*/ 	.short	0x010a
        /*0336*/ 	.byte	0x06
	.zero		1


	//   ....[32]....
        /*0338*/ 	.word	0x000018c0
        /*033c*/ 	.word	0x000000ff
        /*0340*/ 	.word	0x00000018
        /*0344*/ 	.short	0x010a
        /*0346*/ 	.byte	0x08
	.zero		1


	//   ....[33]....
        /*0348*/ 	.word	0x00001db0
        /*034c*/ 	.word	0x000000ff
        /*0350*/ 	.word	0x00000078
        /*0354*/ 	.short	0x0101
        /*0356*/ 	.byte	0x04
	.zero		1


	//   ....[34]....
        /*0358*/ 	.word	0x00001dd0
        /*035c*/ 	.word	0x000000ff
        /*0360*/ 	.word	0x00000018
        /*0364*/ 	.short	0x010a
        /*0366*/ 	.byte	0x08
	.zero		1


	//   ....[35]....
        /*0368*/ 	.word	0x00001ec0
        /*036c*/ 	.word	0x000000ff
        /*0370*/ 	.word	0x00000018
        /*0374*/ 	.short	0x010a
        /*0376*/ 	.byte	0x49
	.zero		1


	//   ....[36]....
        /*0378*/ 	.word	0x00001fc0
        /*037c*/ 	.word	0x000000ff
        /*0380*/ 	.word	0x00000018
        /*0384*/ 	.short	0x010a
        /*0386*/ 	.byte	0x08
	.zero		1


	//   ....[37]....
        /*0388*/ 	.word	0x000023e0
        /*038c*/ 	.word	0x00000002
        /*0390*/ 	.word	0x00000080
        /*0394*/ 	.short	0x010a
        /*0396*/ 	.byte	0xff
	.zero		1


	//   ....[38]....
        /*0398*/ 	.word	0x000024b0
        /*039c*/ 	.word	0x00000002
        /*03a0*/ 	.word	0x00000000
        /*03a4*/ 	.short	0x0101
        /*03a6*/ 	.byte	0xff
	.zero		1


	//   ....[39]....
        /*03a8*/ 	.word	0x00002a20
        /*03ac*/ 	.word	0x000000ff
        /*03b0*/ 	.word	0x00000000
        /*03b4*/ 	.short	0x010a
        /*03b6*/ 	.byte	0x05
	.zero		1


	//   ....[40]....
        /*03b8*/ 	.word	0x00002ab0
        /*03bc*/ 	.word	0x000000ff
        /*03c0*/ 	.word	0x00000000
        /*03c4*/ 	.short	0x010a
        /*03c6*/ 	.byte	0x05
	.zero		1


	//   ....[41]....
        /*03c8*/ 	.word	0x00002b50
        /*03cc*/ 	.word	0x00000000
        /*03d0*/ 	.word	0x00000000
        /*03d4*/ 	.short	0x010a
        /*03d6*/ 	.byte	0xff
	.zero		1


	//   ....[42]....
        /*03d8*/ 	.word	0x00002c70
        /*03dc*/ 	.word	0x00000000
        /*03e0*/ 	.word	0x000000c0
        /*03e4*/ 	.short	0x010a
        /*03e6*/ 	.byte	0xff
	.zero		1


	//   ....[43]....
        /*03e8*/ 	.word	0x00002cd0
        /*03ec*/ 	.word	0x00000004
        /*03f0*/ 	.word	0x00000000
        /*03f4*/ 	.short	0x0101
        /*03f6*/ 	.byte	0xff
	.zero		1


	//   ....[44]....
        /*03f8*/ 	.word	0x00002cf0
        /*03fc*/ 	.word	0x000000ff
        /*0400*/ 	.word	0x00000090
        /*0404*/ 	.short	0x010a
        /*0406*/ 	.byte	0x05
	.zero		1


	//   ....[45]....
        /*0408*/ 	.word	0x00002e10
        /*040c*/ 	.word	0x00000000
        /*0410*/ 	.word	0x00000080
        /*0414*/ 	.short	0x010a
        /*0416*/ 	.byte	0xff
	.zero		1


	//   ....[46]....
        /*0418*/ 	.word	0x00002f20
        /*041c*/ 	.word	0x00000000
        /*0420*/ 	.word	0x00000000
        /*0424*/ 	.short	0x0101
        /*0426*/ 	.byte	0xff
	.zero		1


	//   ....[47]....
        /*0428*/ 	.word	0x00002fb0
        /*042c*/ 	.word	0x000000ff
        /*0430*/ 	.word	0x00000090
        /*0434*/ 	.short	0x0106
        /*0436*/ 	.byte	0x05
	.zero		1


	//   ....[48]....
        /*0438*/ 	.word	0x00002fd0
        /*043c*/ 	.word	0x000000ff
        /*0440*/ 	.word	0x00000090
        /*0444*/ 	.short	0x010a
        /*0446*/ 	.byte	0x05
	.zero		1


	//   ....[49]....
        /*0448*/ 	.word	0x00003060
        /*044c*/ 	.word	0x000000ff
        /*0450*/ 	.word	0x00000090
        /*0454*/ 	.short	0x0106
        /*0456*/ 	.byte	0x04
	.zero		1


	//   ....[50]....
        /*0458*/ 	.word	0x000030a0
        /*045c*/ 	.word	0x00000000
        /*0460*/ 	.word	0x00000090
        /*0464*/ 	.short	0x010a
        /*0466*/ 	.byte	0xff
	.zero		1


	//   ....[51]....
        /*0468*/ 	.word	0x000035e0
        /*046c*/ 	.word	0x00000000
        /*0470*/ 	.word	0x00000080
        /*0474*/ 	.short	0x010a
        /*0476*/ 	.byte	0xff
	.zero		1


	//   ....[52]....
        /*0478*/ 	.word	0x000036f0
        /*047c*/ 	.word	0x00000003
        /*0480*/ 	.word	0x00000000
        /*0484*/ 	.short	0x0101
        /*0486*/ 	.byte	0xff
	.zero		1


	//   ....[53]....
        /*0488*/ 	.word	0x00003700
        /*048c*/ 	.word	0x000000ff
        /*0490*/ 	.word	0x00000000
        /*0494*/ 	.short	0x010a
        /*0496*/ 	.byte	0x06
	.zero		1


	//   ....[54]....
        /*0498*/ 	.word	0x00003720
        /*049c*/ 	.word	0x000000ff
        /*04a0*/ 	.word	0x000000b0
        /*04a4*/ 	.short	0x010a
        /*04a6*/ 	.byte	0x07
	.zero		1


	//   ....[55]....
        /*04a8*/ 	.word	0x000037f0
        /*04ac*/ 	.word	0x000000ff
        /*04b0*/ 	.word	0x00000000
        /*04b4*/ 	.short	0x010a
        /*04b6*/ 	.byte	0x06
	.zero		1


	//   ....[56]....
        /*04b8*/ 	.word	0x00003920
        /*04bc*/ 	.word	0x000000ff
        /*04c0*/ 	.word	0x00000000
        /*04c4*/ 	.short	0x010a
        /*04c6*/ 	.byte	0x1a
	.zero		1


	//   ....[57]....
        /*04c8*/ 	.word	0x00003bc0
        /*04cc*/ 	.word	0x000000ff
        /*04d0*/ 	.word	0x00000000
        /*04d4*/ 	.short	0x010a
        /*04d6*/ 	.byte	0x06
	.zero		1


	//   ....[58]....
        /*04d8*/ 	.word	0x00003c50
        /*04dc*/ 	.word	0x000000ff
        /*04e0*/ 	.word	0x00000000
        /*04e4*/ 	.short	0x010a
        /*04e6*/ 	.byte	0x07
	.zero		1


	//   ....[59]....
        /*04e8*/ 	.word	0x000040b0
        /*04ec*/ 	.word	0x00000000
        /*04f0*/ 	.word	0x00000080
        /*04f4*/ 	.short	0x010a
        /*04f6*/ 	.byte	0xff
	.zero		1


	//   ....[60]....
        /*04f8*/ 	.word	0x00004170
        /*04fc*/ 	.word	0x00000000
        /*0500*/ 	.word	0x00000000
        /*0504*/ 	.short	0x0101
        /*0506*/ 	.byte	0xff
	.zero		1


	//   ....[61]....
        /*0508*/ 	.word	0x00004490
        /*050c*/ 	.word	0x000000ff
        /*0510*/ 	.word	0x00000078
        /*0514*/ 	.short	0x010a
        /*0516*/ 	.byte	0x07
	.zero		1


	//   ....[62]....
        /*0518*/ 	.word	0x000046a0
        /*051c*/ 	.word	0x000000ff
        /*0520*/ 	.word	0x00000050
        /*0524*/ 	.short	0x010a
        /*0526*/ 	.byte	0x07
	.zero		1


	//   ....[63]....
        /*0528*/ 	.word	0x00004820
        /*052c*/ 	.word	0x000000ff
        /*0530*/ 	.word	0x00000030
        /*0534*/ 	.short	0x010b
        /*0536*/ 	.byte	0x07
	.zero		1


	//   ....[64]....
        /*0538*/ 	.word	0x00004830
        /*053c*/ 	.word	0x000000ff
        /*0540*/ 	.word	0x00000000
        /*0544*/ 	.short	0x0101
        /*0546*/ 	.byte	0x15
	.zero		1


	//   ....[65]....
        /*0548*/ 	.word	0x00004850
        /*054c*/ 	.word	0x000000ff
        /*0550*/ 	.word	0x00000058
        /*0554*/ 	.short	0x010a
        /*0556*/ 	.byte	0x07
	.zero		1


	//   ....[66]....
        /*0558*/ 	.word	0x000049a0
        /*055c*/ 	.word	0x000000ff
        /*0560*/ 	.word	0x00000038
        /*0564*/ 	.short	0x010b
        /*0566*/ 	.byte	0x07
	.zero		1


	//   ....[67]....
        /*0568*/ 	.word	0x000049b0
        /*056c*/ 	.word	0x000000ff
        /*0570*/ 	.word	0x00000000
        /*0574*/ 	.short	0x0101
        /*0576*/ 	.byte	0x0f
	.zero		1


	//   ....[68]....
        /*0578*/ 	.word	0x000049d0
        /*057c*/ 	.word	0x000000ff
        /*0580*/ 	.word	0x00000060
        /*0584*/ 	.short	0x010a
        /*0586*/ 	.byte	0x07
	.zero		1


	//   ....[69]....
        /*0588*/ 	.word	0x00004b20
        /*058c*/ 	.word	0x000000ff
        /*0590*/ 	.word	0x00000040
        /*0594*/ 	.short	0x010b
        /*0596*/ 	.byte	0x07
	.zero		1


	//   ....[70]....
        /*0598*/ 	.word	0x00004b30
        /*059c*/ 	.word	0x000000ff
        /*05a0*/ 	.word	0x00000000
        /*05a4*/ 	.short	0x0101
        /*05a6*/ 	.byte	0x0e
	.zero		1


	//   ....[71]....
        /*05a8*/ 	.word	0x00004b50
        /*05ac*/ 	.word	0x000000ff
        /*05b0*/ 	.word	0x00000068
        /*05b4*/ 	.short	0x010a
        /*05b6*/ 	.byte	0x07
	.zero		1


	//   ....[72]....
        /*05b8*/ 	.word	0x00004cb0
        /*05bc*/ 	.word	0x000000ff
        /*05c0*/ 	.word	0x00000048
        /*05c4*/ 	.short	0x010b
        /*05c6*/ 	.byte	0x07
	.zero		1


	//   ....[73]....
        /*05c8*/ 	.word	0x00004cc0
        /*05cc*/ 	.word	0x000000ff
        /*05d0*/ 	.word	0x00000000
        /*05d4*/ 	.short	0x0101
        /*05d6*/ 	.byte	0x0d
	.zero		1


	//   ....[74]....
        /*05d8*/ 	.word	0x00004ce0
        /*05dc*/ 	.word	0x000000ff
        /*05e0*/ 	.word	0x00000050
        /*05e4*/ 	.short	0x010a
        /*05e6*/ 	.byte	0x07
	.zero		1


	//   ....[75]....
        /*05e8*/ 	.word	0x00004e30
        /*05ec*/ 	.word	0x000000ff
        /*05f0*/ 	.word	0x00000030
        /*05f4*/ 	.short	0x010b
        /*05f6*/ 	.byte	0x07
	.zero		1


	//   ....[76]....
        /*05f8*/ 	.word	0x00004e40
        /*05fc*/ 	.word	0x000000ff
        /*0600*/ 	.word	0x00000000
        /*0604*/ 	.short	0x0101
        /*0606*/ 	.byte	0x15
	.zero		1


	//   ....[77]....
        /*0608*/ 	.word	0x00004e60
        /*060c*/ 	.word	0x000000ff
        /*0610*/ 	.word	0x00000058
        /*0614*/ 	.short	0x010a
        /*0616*/ 	.byte	0x07
	.zero		1


	//   ....[78]....
        /*0618*/ 	.word	0x00004fc0
        /*061c*/ 	.word	0x000000ff
        /*0620*/ 	.word	0x00000038
        /*0624*/ 	.short	0x010b
        /*0626*/ 	.byte	0x07
	.zero		1


	//   ....[79]....
        /*0628*/ 	.word	0x00004fd0
        /*062c*/ 	.word	0x000000ff
        /*0630*/ 	.word	0x00000000
        /*0634*/ 	.short	0x0101
        /*0636*/ 	.byte	0x0f
	.zero		1


	//   ....[80]....
        /*0638*/ 	.word	0x00004fe0
        /*063c*/ 	.word	0x000000ff
        /*0640*/ 	.word	0x00000060
        /*0644*/ 	.short	0x010a
        /*0646*/ 	.byte	0x07
	.zero		1


	//   ....[81]....
        /*0648*/ 	.word	0x00005180
        /*064c*/ 	.word	0x000000ff
        /*0650*/ 	.word	0x00000040
        /*0654*/ 	.short	0x010b
        /*0656*/ 	.byte	0x07
	.zero		1


	//   ....[82]....
        /*0658*/ 	.word	0x000051f0
        /*065c*/ 	.word	0x000000ff
        /*0660*/ 	.word	0x00000000
        /*0664*/ 	.short	0x0101
        /*0666*/ 	.byte	0x0e
	.zero		1


	//   ....[83]....
        /*0668*/ 	.word	0x00005220
        /*066c*/ 	.word	0x000000ff
        /*0670*/ 	.word	0x00000068
        /*0674*/ 	.short	0x010a
        /*0676*/ 	.byte	0x07
	.zero		1


	//   ....[84]....
        /*0678*/ 	.word	0x00005410
        /*067c*/ 	.word	0x000000ff
        /*0680*/ 	.word	0x00000048
        /*0684*/ 	.short	0x010b
        /*0686*/ 	.byte	0x07
	.zero		1


	//   ....[85]....
        /*0688*/ 	.word	0x00005430
        /*068c*/ 	.word	0x000000ff
        /*0690*/ 	.word	0x00000000
        /*0694*/ 	.short	0x0101
        /*0696*/ 	.byte	0x0d
	.zero		1


	//   ....[86]....
        /*0698*/ 	.word	0x00005480
        /*069c*/ 	.word	0x000000ff
        /*06a0*/ 	.word	0x00000050
        /*06a4*/ 	.short	0x010a
        /*06a6*/ 	.byte	0x07
	.zero		1


	//   ....[87]....
        /*06a8*/ 	.word	0x000054a0
        /*06ac*/ 	.word	0x000000ff
        /*06b0*/ 	.word	0x00000058
        /*06b4*/ 	.short	0x010a
        /*06b6*/ 	.byte	0x07
	.zero		1


	//   ....[88]....
        /*06b8*/ 	.word	0x000054c0
        /*06bc*/ 	.word	0x000000ff
        /*06c0*/ 	.word	0x00000060
        /*06c4*/ 	.short	0x010a
        /*06c6*/ 	.byte	0x07
	.zero		1


	//   ....[89]....
        /*06c8*/ 	.word	0x00005510
        /*06cc*/ 	.word	0x00000002
        /*06d0*/ 	.word	0x00000068
        /*06d4*/ 	.short	0x010a
        /*06d6*/ 	.byte	0xff
	.zero		1


	//   ....[90]....
        /*06d8*/ 	.word	0x00005850
        /*06dc*/ 	.word	0x00000000
        /*06e0*/ 	.word	0x00000080
        /*06e4*/ 	.short	0x010a
        /*06e6*/ 	.byte	0xff
	.zero		1


	//   ....[91]....
        /*06e8*/ 	.word	0x00005960
        /*06ec*/ 	.word	0x00000000
        /*06f0*/ 	.word	0x00000000
        /*06f4*/ 	.short	0x0101
        /*06f6*/ 	.byte	0xff
	.zero		1


	//   ....[92]....
        /*06f8*/ 	.word	0x00006430
        /*06fc*/ 	.word	0x000000ff
        /*0700*/ 	.word	0x00000030
        /*0704*/ 	.short	0x010a
        /*0706*/ 	.byte	0x24
	.zero		1


	//   ....[93]....
        /*0708*/ 	.word	0x00006510
        /*070c*/ 	.word	0x0000008d
        /*0710*/ 	.word	0x000000a0
        /*0714*/ 	.short	0x010a
        /*0716*/ 	.byte	0xff
	.zero		1


	//   ....[94]....
        /*0718*/ 	.word	0x000066c0
        /*071c*/ 	.word	0x000000ff
        /*0720*/ 	.word	0x00000030
        /*0724*/ 	.short	0x010a
        /*0726*/ 	.byte	0x24
	.zero		1


	//   ....[95]....
        /*0728*/ 	.word	0x000067f0
        /*072c*/ 	.word	0x0000008d
        /*0730*/ 	.word	0x000000a0
        /*0734*/ 	.short	0x010a
        /*0736*/ 	.byte	0xff
	.zero		1


	//   ....[96]....
        /*0738*/ 	.word	0x00007000
        /*073c*/ 	.word	0x00000000
        /*0740*/ 	.word	0x00000000
        /*0744*/ 	.short	0x0101
        /*0746*/ 	.byte	0xff
	.zero		1


	//   ....[97]....
        /*0748*/ 	.word	0x00007010
        /*074c*/ 	.word	0x00000003
        /*0750*/ 	.word	0x00000030
        /*0754*/ 	.short	0x010a
        /*0756*/ 	.byte	0xff
	.zero		1


	//   ....[98]....
        /*0758*/ 	.word	0x000070f0
        /*075c*/ 	.word	0x00000003
        /*0760*/ 	.word	0x00000030
        /*0764*/ 	.short	0x010a
        /*0766*/ 	.byte	0xff
	.zero		1


	//   ....[99]....
        /*0768*/ 	.word	0x00007a20
        /*076c*/ 	.word	0x00000094
        /*0770*/ 	.word	0x00000000
        /*0774*/ 	.short	0x0101
        /*0776*/ 	.byte	0xff
	.zero		1


	//   ....[100]....
        /*0778*/ 	.word	0x00007a40
        /*077c*/ 	.word	0x00000095
        /*0780*/ 	.word	0x00000030
        /*0784*/ 	.short	0x010a
        /*0786*/ 	.byte	0xff
	.zero		1


	//   ....[101]....
        /*0788*/ 	.word	0x00007b10
        /*078c*/ 	.word	0x00000095
        /*0790*/ 	.word	0x00000030
        /*0794*/ 	.short	0x010a
        /*0796*/ 	.byte	0xff
	.zero		1


	//   ....[102]....
        /*0798*/ 	.word	0x00008440
        /*079c*/ 	.word	0x00000094
        /*07a0*/ 	.word	0x00000000
        /*07a4*/ 	.short	0x0101
        /*07a6*/ 	.byte	0xff
	.zero		1


	//   ....[103]....
        /*07a8*/ 	.word	0x00008460
        /*07ac*/ 	.word	0x00000095
        /*07b0*/ 	.word	0x00000030
        /*07b4*/ 	.short	0x010a
        /*07b6*/ 	.byte	0xff
	.zero		1


	//   ....[104]....
        /*07b8*/ 	.word	0x00008540
        /*07bc*/ 	.word	0x00000095
        /*07c0*/ 	.word	0x00000030
        /*07c4*/ 	.short	0x010a
        /*07c6*/ 	.byte	0xff
	.zero		1


	//   ....[105]....
        /*07c8*/ 	.word	0x00008e90
        /*07cc*/ 	.word	0x00000095
        /*07d0*/ 	.word	0x00000000
        /*07d4*/ 	.short	0x0101
        /*07d6*/ 	.byte	0xff
	.zero		1


	//   ....[106]....
        /*07d8*/ 	.word	0x00008eb0
        /*07dc*/ 	.word	0x00000096
        /*07e0*/ 	.word	0x00000030
        /*07e4*/ 	.short	0x010a
        /*07e6*/ 	.byte	0xff
	.zero		1


	//   ....[107]....
        /*07e8*/ 	.word	0x00008f80
        /*07ec*/ 	.word	0x00000096
        /*07f0*/ 	.word	0x00000030
        /*07f4*/ 	.short	0x010a
        /*07f6*/ 	.byte	0xff
	.zero		1


	//   ....[108]....
        /*07f8*/ 	.word	0x00009920
        /*07fc*/ 	.word	0x00000095
        /*0800*/ 	.word	0x00000000
        /*0804*/ 	.short	0x0101
        /*0806*/ 	.byte	0xff
	.zero		1


	//   ....[109]....
        /*0808*/ 	.word	0x00009940
        /*080c*/ 	.word	0x00000096
        /*0810*/ 	.word	0x00000030
        /*0814*/ 	.short	0x010a
        /*0816*/ 	.byte	0xff
	.zero		1


	//   ....[110]....
        /*0818*/ 	.word	0x00009a10
        /*081c*/ 	.word	0x00000096
        /*0820*/ 	.word	0x00000030
        /*0824*/ 	.short	0x010a
        /*0826*/ 	.byte	0xff
	.zero		1


	//   ....[111]....
        /*0828*/ 	.word	0x0000a380
        /*082c*/ 	.word	0x00000095
        /*0830*/ 	.word	0x00000000
        /*0834*/ 	.short	0x0101
        /*0836*/ 	.byte	0xff
	.zero		1


	//   ....[112]....
        /*0838*/ 	.word	0x0000a3a0
        /*083c*/ 	.word	0x00000096
        /*0840*/ 	.word	0x00000030
        /*0844*/ 	.short	0x010a
        /*0846*/ 	.byte	0xff
	.zero		1


	//   ....[113]....
        /*0848*/ 	.word	0x0000a470
        /*084c*/ 	.word	0x00000096
        /*0850*/ 	.word	0x00000030
        /*0854*/ 	.short	0x010a
        /*0856*/ 	.byte	0xff
	.zero		1


	//   ....[114]....
        /*0858*/ 	.word	0x0000ade0
        /*085c*/ 	.word	0x00000095
        /*0860*/ 	.word	0x00000000
        /*0864*/ 	.short	0x0101
        /*0866*/ 	.byte	0xff
	.zero		1


	//   ....[115]....
        /*0868*/ 	.word	0x0000ae00
        /*086c*/ 	.word	0x0000003c
        /*0870*/ 	.word	0x00000030
        /*0874*/ 	.short	0x010a
        /*0876*/ 	.byte	0xff
	.zero		1


	//   ....[116]....
        /*0878*/ 	.word	0x0000aed0
        /*087c*/ 	.word	0x0000003c
        /*0880*/ 	.word	0x00000030
        /*0884*/ 	.short	0x010a
        /*0886*/ 	.byte	0xff
	.zero		1


	//   ....[117]....
        /*0888*/ 	.word	0x0000b1d0
        /*088c*/ 	.word	0x000000ff
        /*0890*/ 	.word	0x00000000
        /*0894*/ 	.short	0x0101
        /*0896*/ 	.byte	0x05
	.zero		1


	//   ....[118]....
        /*0898*/ 	.word	0x0000b850
        /*089c*/ 	.word	0x00000000
        /*08a0*/ 	.word	0x00000000
        /*08a4*/ 	.short	0x0101
        /*08a6*/ 	.byte	0xff
	.zero		1


	//   ....[119]....
        /*08a8*/ 	.word	0x0000bad0
        /*08ac*/ 	.word	0x000000ff
        /*08b0*/ 	.word	0x00000000
        /*08b4*/ 	.short	0x0101
        /*08b6*/ 	.byte	0x04
	.zero		1


	//   ....[120]....
        /*08b8*/ 	.word	0x0000baf0
        /*08bc*/ 	.word	0x00000003
        /*08c0*/ 	.word	0x000000d0
        /*08c4*/ 	.short	0x010a
        /*08c6*/ 	.byte	0xff
	.zero		1


	//   ....[121]....
        /*08c8*/ 	.word	0x0000bb60
        /*08cc*/ 	.word	0x00000004
        /*08d0*/ 	.word	0x00000018
        /*08d4*/ 	.short	0x010a
        /*08d6*/ 	.byte	0xff
	.zero		1


	//   ....[122]....
        /*08d8*/ 	.word	0x0000bbc0
        /*08dc*/ 	.word	0x00000002
        /*08e0*/ 	.word	0x00000018
        /*08e4*/ 	.short	0x010a
        /*08e6*/ 	.byte	0xff
	.zero		1


	//   ....[123]....
        /*08e8*/ 	.word	0x0000bc10
        /*08ec*/ 	.word	0x00000002
        /*08f0*/ 	.word	0x00000080
        /*08f4*/ 	.short	0x010a
        /*08f6*/ 	.byte	0xff
	.zero		1


	//   ....[124]....
        /*08f8*/ 	.word	0x0000bc70
        /*08fc*/ 	.word	0x00000000
        /*0900*/ 	.word	0x00000000
        /*0904*/ 	.short	0x010a
        /*0906*/ 	.byte	0xff
	.zero		1


	//   ....[125]....
        /*0908*/ 	.word	0x0000bcd0
        /*090c*/ 	.word	0x00000000
        /*0910*/ 	.word	0x00000000
        /*0914*/ 	.short	0x010a
        /*0916*/ 	.byte	0xff
	.zero		1


	//   ....[126]....
        /*0918*/ 	.word	0x0000bd20
        /*091c*/ 	.word	0x00000000
        /*0920*/ 	.word	0x000000c0
        /*0924*/ 	.short	0x010a
        /*0926*/ 	.byte	0xff
	.zero		1


	//   ....[127]....
        /*0928*/ 	.word	0x0000bd80
        /*092c*/ 	.word	0x00000000
        /*0930*/ 	.word	0x00000090
        /*0934*/ 	.short	0x010a
        /*0936*/ 	.byte	0xff
	.zero		1


	//   ....[128]....
        /*0938*/ 	.word	0x0000bdd0
        /*093c*/ 	.word	0x00000000
        /*0940*/ 	.word	0x00000080
        /*0944*/ 	.short	0x010a
        /*0946*/ 	.byte	0xff
	.zero		1


	//   ....[129]....
        /*0948*/ 	.word	0x0000be30
        /*094c*/ 	.word	0x00000000
        /*0950*/ 	.word	0x00000090
        /*0954*/ 	.short	0x010a
        /*0956*/ 	.byte	0xff
	.zero		1


	//   ....[130]....
        /*0958*/ 	.word	0x0000be80
        /*095c*/ 	.word	0x00000000
        /*0960*/ 	.word	0x00000080
        /*0964*/ 	.short	0x010a
        /*0966*/ 	.byte	0xff
	.zero		1


	//   ....[131]....
        /*0968*/ 	.word	0x0000bee0
        /*096c*/ 	.word	0x00000003
        /*0970*/ 	.word	0x000000b0
        /*0974*/ 	.short	0x010a
        /*0976*/ 	.byte	0xff
	.zero		1


	//   ....[132]....
        /*0978*/ 	.word	0x0000bf40
        /*097c*/ 	.word	0x00000000
        /*0980*/ 	.word	0x00000000
        /*0984*/ 	.short	0x010a
        /*0986*/ 	.byte	0xff
	.zero		1


	//   ....[133]....
        /*0988*/ 	.word	0x0000bfa0
        /*098c*/ 	.word	0x00000000
        /*0990*/ 	.word	0x00000000
        /*0994*/ 	.short	0x010a
        /*0996*/ 	.byte	0xff
	.zero		1


	//   ....[134]....
        /*0998*/ 	.word	0x0000c000
        /*099c*/ 	.word	0x00000000
        /*09a0*/ 	.word	0x00000000
        /*09a4*/ 	.short	0x010a
        /*09a6*/ 	.byte	0xff
	.zero		1


	//   ....[135]....
        /*09a8*/ 	.word	0x0000c050
        /*09ac*/ 	.word	0x00000000
        /*09b0*/ 	.word	0x00000080
        /*09b4*/ 	.short	0x010a
        /*09b6*/ 	.byte	0xff
	.zero		1


	//   ....[136]....
        /*09b8*/ 	.word	0x0000c0b0
        /*09bc*/ 	.word	0x00000000
        /*09c0*/ 	.word	0x00000078
        /*09c4*/ 	.short	0x010a
        /*09c6*/ 	.byte	0xff
	.zero		1


	//   ....[137]....
        /*09c8*/ 	.word	0x0000c110
        /*09cc*/ 	.word	0x00000003
        /*09d0*/ 	.word	0x00000050
        /*09d4*/ 	.short	0x010a
        /*09d6*/ 	.byte	0xff
	.zero		1


	//   ....[138]....
        /*09d8*/ 	.word	0x0000c170
        /*09dc*/ 	.word	0x00000003
        /*09e0*/ 	.word	0x00000058
        /*09e4*/ 	.short	0x010a
        /*09e6*/ 	.byte	0xff
	.zero		1


	//   ....[139]....
        /*09e8*/ 	.word	0x0000c1d0
        /*09ec*/ 	.word	0x00000003
        /*09f0*/ 	.word	0x00000060
        /*09f4*/ 	.short	0x010a
        /*09f6*/ 	.byte	0xff
	.zero		1


	//   ....[140]....
        /*09f8*/ 	.word	0x0000c230
        /*09fc*/ 	.word	0x00000003
        /*0a00*/ 	.word	0x00000068
        /*0a04*/ 	.short	0x010a
        /*0a06*/ 	.byte	0xff
	.zero		1


	//   ....[141]....
        /*0a08*/ 	.word	0x0000c290
        /*0a0c*/ 	.word	0x00000003
        /*0a10*/ 	.word	0x00000050
        /*0a14*/ 	.short	0x010a
        /*0a16*/ 	.byte	0xff
	.zero		1


	//   ....[142]....
        /*0a18*/ 	.word	0x0000c2f0
        /*0a1c*/ 	.word	0x00000003
        /*0a20*/ 	.word	0x00000058
        /*0a24*/ 	.short	0x010a
        /*0a26*/ 	.byte	0xff
	.zero		1


	//   ....[143]....
        /*0a28*/ 	.word	0x0000c350
        /*0a2c*/ 	.word	0x00000003
        /*0a30*/ 	.word	0x00000060
        /*0a34*/ 	.short	0x010a
        /*0a36*/ 	.byte	0xff
	.zero		1


	//   ....[144]....
        /*0a38*/ 	.word	0x0000c3b0
        /*0a3c*/ 	.word	0x00000003
        /*0a40*/ 	.word	0x00000068
        /*0a44*/ 	.short	0x010a
        /*0a46*/ 	.byte	0xff
	.zero		1


	//   ....[145]....
        /*0a48*/ 	.word	0x0000c410
        /*0a4c*/ 	.word	0x00000003
        /*0a50*/ 	.word	0x00000050
        /*0a54*/ 	.short	0x010a
        /*0a56*/ 	.byte	0xff
	.zero		1


	//   ....[146]....
        /*0a58*/ 	.word	0x0000c470
        /*0a5c*/ 	.word	0x00000003
        /*0a60*/ 	.word	0x00000058
        /*0a64*/ 	.short	0x010a
        /*0a66*/ 	.byte	0xff
	.zero		1


	//   ....[147]....
        /*0a68*/ 	.word	0x0000c4d0
        /*0a6c*/ 	.word	0x00000003
        /*0a70*/ 	.word	0x00000060
        /*0a74*/ 	.short	0x010a
        /*0a76*/ 	.byte	0xff
	.zero		1


	//   ....[148]....
        /*0a78*/ 	.word	0x0000c520
        /*0a7c*/ 	.word	0x00000000
        /*0a80*/ 	.word	0x00000080
        /*0a84*/ 	.short	0x010a
        /*0a86*/ 	.byte	0xff
	.zero		1


	//   ....[149]....
        /*0a88*/ 	.word	0x0000c580
        /*0a8c*/ 	.word	0x00000002
        /*0a90*/ 	.word	0x00000030
        /*0a94*/ 	.short	0x010a
        /*0a96*/ 	.byte	0xff
	.zero		1


	//   ....[150]....
        /*0a98*/ 	.word	0x0000c5d0
        /*0a9c*/ 	.word	0x0000008d
        /*0aa0*/ 	.word	0x000000a0
        /*0aa4*/ 	.short	0x010a
        /*0aa6*/ 	.byte	0xff
	.zero		1


	//   ....[151]....
        /*0aa8*/ 	.word	0x0000c620
        /*0aac*/ 	.word	0x00000003
        /*0ab0*/ 	.word	0x00000030
        /*0ab4*/ 	.short	0x010a
        /*0ab6*/ 	.byte	0xff
	.zero		1


	//   ....[152]....
        /*0ab8*/ 	.word	0x0000c670
        /*0abc*/ 	.word	0x00000095
        /*0ac0*/ 	.word	0x00000030
        /*0ac4*/ 	.short	0x010a
        /*0ac6*/ 	.byte	0xff
	.zero		1


	//   ....[153]....
        /*0ac8*/ 	.word	0x0000c6c0
        /*0acc*/ 	.word	0x00000095
        /*0ad0*/ 	.word	0x00000030
        /*0ad4*/ 	.short	0x010a
        /*0ad6*/ 	.byte	0xff
	.zero		1


	//   ....[154]....
        /*0ad8*/ 	.word	0x0000c710
        /*0adc*/ 	.word	0x00000096
        /*0ae0*/ 	.word	0x00000030
        /*0ae4*/ 	.short	0x010a
        /*0ae6*/ 	.byte	0xff
	.zero		1


	//   ....[155]....
        /*0ae8*/ 	.word	0x0000c760
        /*0aec*/ 	.word	0x00000096
        /*0af0*/ 	.word	0x00000030
        /*0af4*/ 	.short	0x010a
        /*0af6*/ 	.byte	0xff
	.zero		1


	//   ....[156]....
        /*0af8*/ 	.word	0x0000c7b0
        /*0afc*/ 	.word	0x00000096
        /*0b00*/ 	.word	0x00000030
        /*0b04*/ 	.short	0x010a
        /*0b06*/ 	.byte	0xff
	.zero		1


	//   ....[157]....
        /*0b08*/ 	.word	0x0000c800
        /*0b0c*/ 	.word	0x0000003c
        /*0b10*/ 	.word	0x00000030
        /*0b14*/ 	.short	0x010a
        /*0b16*/ 	.byte	0xff
	.zero		1


	//----- nvinfo : EIATTR_NUM_MBARRIERS
	.align		4
.L_47:
        /*0b18*/ 	.byte	0x03, 0x38
        /*0b1a*/ 	.short	0x001c


	//----- nvinfo : EIATTR_EXIT_INSTR_OFFSETS
	.align		4
        /*0b1c*/ 	.byte	0x04, 0x1c
        /*0b1e*/ 	.short	(.L_49 - .L_48)


	//   ....[0]....
.L_48:
        /*0b20*/ 	.word	0x00002b80


	//   ....[1]....
        /*0b24*/ 	.word	0x00003070


	//   ....[2]....
        /*0b28*/ 	.word	0x000030d0


	//   ....[3]....
        /*0b2c*/ 	.word	0x00003eb0


	//   ....[4]....
        /*0b30*/ 	.word	0x00005540


	//   ....[5]....
        /*0b34*/ 	.word	0x00005580


	//   ....[6]....
        /*0b38*/ 	.word	0x0000b9c0


	//   ....[7]....
        /*0b3c*/ 	.word	0x0000ba40


	//   ....[8]....
        /*0b40*/ 	.word	0x0000ba70


	//   ....[9]....
        /*0b44*/ 	.word	0x0000bae0


	//----- nvinfo : EIATTR_MAX_THREADS
	.align		4
.L_49:
        /*0b48*/ 	.byte	0x04, 0x05
        /*0b4a*/ 	.short	(.L_51 - .L_50)
.L_50:
        /*0b4c*/ 	.word	0x00000100
        /*0b50*/ 	.word	0x00000001
        /*0b54*/ 	.word	0x00000001


	//----- nvinfo : EIATTR_CRS_STACK_SIZE
	.align		4
.L_51:
        /*0b58*/ 	.byte	0x04, 0x1e
        /*0b5a*/ 	.short	(.L_53 - .L_52)
.L_52:
        /*0b5c*/ 	.word	0x00000000


	//----- nvinfo : EIATTR_CBANK_PARAM_SIZE
	.align		4
.L_53:
        /*0b60*/ 	.byte	0x03, 0x19
        /*0b62*/ 	.short	0x0800


	//----- nvinfo : EIATTR_PARAM_CBANK
	.align		4
        /*0b64*/ 	.byte	0x04, 0x0a
        /*0b66*/ 	.short	(.L_55 - .L_54)
	.align		4
.L_54:
        /*0b68*/ 	.word	index@(.nv.constant0._ZN7cutlass13device_kernelINS_4gemm6kernel13GemmUniversalIN4cute5tupleIJiiiiEEENS1_10collective13CollectiveMmaINS1_35MainloopSm100TmaUmmaWarpSpecializedILi3ELi2ELi2ENS5_IJNS4_1CILi1EEESB_SB_EEEEENS5_IJNSA_ILi128EEENSA_ILi256EEENSA_ILi32EEEEEEfNS5_IJlSB_lEEEfNS5_IJSB_llEEENS4_8TiledMMAINS4_8MMA_AtomIJNS4_17SM100_MMA_TF32_SSINS_10tfloat32_tESN_fLi128ELi256ELNS4_4UMMA5MajorE0ELSP_1ELNSO_7ScaleInE0ELSQ_0EEEEEENS4_6LayoutISC_NS5_IJNSA_ILi0EEESU_SU_EEEEENS5_IJNS4_10UnderscoreESX_SX_EEEEENS4_13SM90_TMA_LOADENS4_14ComposedLayoutINS4_7SwizzleILi3ELi4ELi3EEENS4_18smem_ptr_flag_bitsILi32EEENST_INS5_IJNSA_ILi8EEESG_EEENS5_IJSG_SB_EEEEEEEvNS4_8identityES10_NS11_INS12_ILi2ELi5ELi2EEES15_NST_INS5_IJSG_NSA_ILi4EEEEEENS5_IJSB_SG_EEEEEEEvS1B_EENS_8epilogue10collective18CollectiveEpilogueINS1J_23Sm100TmaWarpSpecializedILi4ELi2ELi32ELb1ELb0EEEJSH_NS5_IJNST_ISE_SB_EENST_ISG_SB_EEEEEfSI_fSI_NS1J_6fusion15FusionCallbacksIS1N_NS1R_17LinearCombinationIffffLNS_15FloatRoundStyleE2EEESH_S1Q_JEEENS4_5SM1004TMEM4LOAD26SM100_TMEM_LOAD_32dp32b32xES10_S1A_NS4_39AutoVectorizingCopyWithAssumedAlignmentILi128EEENS4_14SM90_TMA_STOREES1A_S22_S22_EEEvvEEEEvNT_6ParamsE)
        /*0b6c*/ 	.short	0x0380
        /*0b6e*/ 	.short	0x0800


	//----- nvinfo : EIATTR_SW_WAR
	.align		4
.L_55:
        /*0b70*/ 	.byte	0x04, 0x36
        /*0b72*/ 	.short	(.L_57 - .L_56)
.L_56:
        /*0b74*/ 	.word	0x00000008
.L_57:


//--------------------- .nv.callgraph             --------------------------
	.section	.nv.callgraph,"",@"SHT_CUDA_CALLGRAPH"
	.align	4
	.sectionentsize	8
	.align		4
        /*0000*/ 	.word	0x00000000
	.align		4
        /*0004*/ 	.word	0xffffffff
	.align		4
        /*0008*/ 	.word	index@(_ZN7cutlass13device_kernelINS_4gemm6kernel13GemmUniversalIN4cute5tupleIJiiiiEEENS1_10collective13CollectiveMmaINS1_35MainloopSm100TmaUmmaWarpSpecializedILi3ELi2ELi2ENS5_IJNS4_1CILi1EEESB_SB_EEEEENS5_IJNSA_ILi128EEENSA_ILi256EEENSA_ILi32EEEEEEfNS5_IJlSB_lEEEfNS5_IJSB_llEEENS4_8TiledMMAINS4_8MMA_AtomIJNS4_17SM100_MMA_TF32_SSINS_10tfloat32_tESN_fLi128ELi256ELNS4_4UMMA5MajorE0ELSP_1ELNSO_7ScaleInE0ELSQ_0EEEEEENS4_6LayoutISC_NS5_IJNSA_ILi0EEESU_SU_EEEEENS5_IJNS4_10UnderscoreESX_SX_EEEEENS4_13SM90_TMA_LOADENS4_14ComposedLayoutINS4_7SwizzleILi3ELi4ELi3EEENS4_18smem_ptr_flag_bitsILi32EEENST_INS5_IJNSA_ILi8EEESG_EEENS5_IJSG_SB_EEEEEEEvNS4_8identityES10_NS11_INS12_ILi2ELi5ELi2EEES15_NST_INS5_IJSG_NSA_ILi4EEEEEENS5_IJSB_SG_EEEEEEEvS1B_EENS_8epilogue10collective18CollectiveEpilogueINS1J_23Sm100TmaWarpSpecializedILi4ELi2ELi32ELb1ELb0EEEJSH_NS5_IJNST_ISE_SB_EENST_ISG_SB_EEEEEfSI_fSI_NS1J_6fusion15FusionCallbacksIS1N_NS1R_17LinearCombinationIffffLNS_15FloatRoundStyleE2EEESH_S1Q_JEEENS4_5SM1004TMEM4LOAD26SM100_TMEM_LOAD_32dp32b32xES10_S1A_NS4_39AutoVectorizingCopyWithAssumedAlignmentILi128EEENS4_14SM90_TMA_STOREES1A_S22_S22_EEEvvEEEEvNT_6ParamsE)
	.align		4
        /*000c*/ 	.word	index@(__assertfail)
	.align		4
        /*0010*/ 	.word	0x00000000
	.align		4
        /*0014*/ 	.word	0xfffffffe
	.align		4
        /*0018*/ 	.word	0x00000000
	.align		4
        /*001c*/ 	.word	0xfffffffd
	.align		4
        /*0020*/ 	.word	0x00000000
	.align		4
        /*0024*/ 	.word	0xfffffffc


//--------------------- .nv.constant4             --------------------------
	.section	.nv.constant4,"a",@progbits
	.align	8
	.align		8
.nv.constant4:
        /*0000*/ 	.dword	__assertfail
	.align		8
        /*0008*/ 	.dword	__unnamed_1
	.align		8
        /*0010*/ 	.dword	__unnamed_2
	.align		8
        /*0018*/ 	.dword	_ZN40_INTERNAL_f74d77dc_4_k_cu_6e5e8cc0_372644cuda3std3__45__cpo5beginE
	.align		8
        /*0020*/ 	.dword	_ZN40_INTERNAL_f74d77dc_4_k_cu_6e5e8cc0_372644cuda3std3__45__cpo3endE
	.align		8
        /*0028*/ 	.dword	_ZN40_INTERNAL_f74d77dc_4_k_cu_6e5e8cc0_372644cuda3std3__45__cpo6cbeginE
	.align		8
        /*0030*/ 	.dword	_ZN40_INTERNAL_f74d77dc_4_k_cu_6e5e8cc0_372644cuda3std3__45__cpo4cendE
	.align		8
        /*0038*/ 	.dword	_ZN40_INTERNAL_f74d77dc_4_k_cu_6e5e8cc0_372644cuda3std3__442_GLOBAL__N__f74d77dc_4_k_cu_6e5e8cc0_372646ignoreE
	.align		8
        /*0040*/ 	.dword	_ZN40_INTERNAL_f74d77dc_4_k_cu_6e5e8cc0_372644cuda3std3__419piecewise_constructE
	.align		8
        /*0048*/ 	.dword	_ZN40_INTERNAL_f74d77dc_4_k_cu_6e5e8cc0_372644cuda3std3__48in_placeE
	.align		8
        /*0050*/ 	.dword	_ZN40_INTERNAL_f74d77dc_4_k_cu_6e5e8cc0_372644cuda3std6ranges3__45__cpo4swapE
	.align		8
        /*0058*/ 	.dword	_ZN40_INTERNAL_f74d77dc_4_k_cu_6e5e8cc0_372644cuda3std6ranges3__45__cpo9iter_moveE
	.align		8
        /*0060*/ 	.dword	_ZN40_INTERNAL_f74d77dc_4_k_cu_6e5e8cc0_372644cute7productE
	.align		8
        /*0068*/ 	.dword	_ZN40_INTERNAL_f74d77dc_4_k_cu_6e5e8cc0_372644cute1_E
	.align		8
        /*0070*/ 	.dword	$str$25
	.align		8
        /*0078*/ 	.dword	$str$26
	.align		8
        /*0080*/ 	.dword	$str$27
	.align		8
        /*0088*/ 	.dword	$str$28


//--------------------- .text._ZN7cutlass13device_kernelINS_4gemm6kernel13GemmUniversalIN4cute5tupleIJiiiiEEENS1_10collective13CollectiveMmaINS1_35MainloopSm100TmaUmmaWarpSpecializedILi3ELi2ELi2ENS5_IJNS4_1CILi1EEESB_SB_EEEEENS5_IJNSA_ILi128EEENSA_ILi256EEENSA_ILi32EEEEEEfNS5_IJlSB_lEEEfNS5_IJSB_llEEENS4_8TiledMMAINS4_8MMA_AtomIJNS4_17SM100_MMA_TF32_SSINS_10tfloat32_tESN_fLi128ELi256ELNS4_4UMMA5MajorE0ELSP_1ELNSO_7ScaleInE0ELSQ_0EEEEEENS4_6LayoutISC_NS5_IJNSA_ILi0EEESU_SU_EEEEENS5_IJNS4_10UnderscoreESX_SX_EEEEENS4_13SM90_TMA_LOADENS4_14ComposedLayoutINS4_7SwizzleILi3ELi4ELi3EEENS4_18smem_ptr_flag_bitsILi32EEENST_INS5_IJNSA_ILi8EEESG_EEENS5_IJSG_SB_EEEEEEEvNS4_8identityES10_NS11_INS12_ILi2ELi5ELi2EEES15_NST_INS5_IJSG_NSA_ILi4EEEEEENS5_IJSB_SG_EEEEEEEvS1B_EENS_8epilogue10collective18CollectiveEpilogueINS1J_23Sm100TmaWarpSpecializedILi4ELi2ELi32ELb1ELb0EEEJSH_NS5_IJNST_ISE_SB_EENST_ISG_SB_EEEEEfSI_fSI_NS1J_6fusion15FusionCallbacksIS1N_NS1R_17LinearCombinationIffffLNS_15FloatRoundStyleE2EEESH_S1Q_JEEENS4_5SM1004TMEM4LOAD26SM100_TMEM_LOAD_32dp32b32xES10_S1A_NS4_39AutoVectorizingCopyWithAssumedAlignmentILi128EEENS4_14SM90_TMA_STOREES1A_S22_S22_EEEvvEEEEvNT_6ParamsE --------------------------
	.section	.text._ZN7cutlass13device_kernelINS_4gemm6kernel13GemmUniversalIN4cute5tupleIJiiiiEEENS1_10collective13CollectiveMmaINS1_35MainloopSm100TmaUmmaWarpSpecializedILi3ELi2ELi2ENS5_IJNS4_1CILi1EEESB_SB_EEEEENS5_IJNSA_ILi128EEENSA_ILi256EEENSA_ILi32EEEEEEfNS5_IJlSB_lEEEfNS5_IJSB_llEEENS4_8TiledMMAINS4_8MMA_AtomIJNS4_17SM100_MMA_TF32_SSINS_10tfloat32_tESN_fLi128ELi256ELNS4_4UMMA5MajorE0ELSP_1ELNSO_7ScaleInE0ELSQ_0EEEEEENS4_6LayoutISC_NS5_IJNSA_ILi0EEESU_SU_EEEEENS5_IJNS4_10UnderscoreESX_SX_EEEEENS4_13SM90_TMA_LOADENS4_14ComposedLayoutINS4_7SwizzleILi3ELi4ELi3EEENS4_18smem_ptr_flag_bitsILi32EEENST_INS5_IJNSA_ILi8EEESG_EEENS5_IJSG_SB_EEEEEEEvNS4_8identityES10_NS11_INS12_ILi2ELi5ELi2EEES15_NST_INS5_IJSG_NSA_ILi4EEEEEENS5_IJSB_SG_EEEEEEEvS1B_EENS_8epilogue10collective18CollectiveEpilogueINS1J_23Sm100TmaWarpSpecializedILi4ELi2ELi32ELb1ELb0EEEJSH_NS5_IJNST_ISE_SB_EENST_ISG_SB_EEEEEfSI_fSI_NS1J_6fusion15FusionCallbacksIS1N_NS1R_17LinearCombinationIffffLNS_15FloatRoundStyleE2EEESH_S1Q_JEEENS4_5SM1004TMEM4LOAD26SM100_TMEM_LOAD_32dp32b32xES10_S1A_NS4_39AutoVectorizingCopyWithAssumedAlignmentILi128EEENS4_14SM90_TMA_STOREES1A_S22_S22_EEEvvEEEEvNT_6ParamsE,"ax",@progbits
	.align	128
.text._ZN7cutlass13device_kernelINS_4gemm6kernel13GemmUniversalIN4cute5tupleIJiiiiEEENS1_10collective13CollectiveMmaINS1_35MainloopSm100TmaUmmaWarpSpecializedILi3ELi2ELi2ENS5_IJNS4_1CILi1EEESB_SB_EEEEENS5_IJNSA_ILi128EEENSA_ILi256EEENSA_ILi32EEEEEEfNS5_IJlSB_lEEEfNS5_IJSB_llEEENS4_8TiledMMAINS4_8MMA_AtomIJNS4_17SM100_MMA_TF32_SSINS_10tfloat32_tESN_fLi128ELi256ELNS4_4UMMA5MajorE0ELSP_1ELNSO_7ScaleInE0ELSQ_0EEEEEENS4_6LayoutISC_NS5_IJNSA_ILi0EEESU_SU_EEEEENS5_IJNS4_10UnderscoreESX_SX_EEEEENS4_13SM90_TMA_LOADENS4_14ComposedLayoutINS4_7SwizzleILi3ELi4ELi3EEENS4_18smem_ptr_flag_bitsILi32EEENST_INS5_IJNSA_ILi8EEESG_EEENS5_IJSG_SB_EEEEEEEvNS4_8identityES10_NS11_INS12_ILi2ELi5ELi2EEES15_NST_INS5_IJSG_NSA_ILi4EEEEEENS5_IJSB_SG_EEEEEEEvS1B_EENS_8epilogue10collective18CollectiveEpilogueINS1J_23Sm100TmaWarpSpecializedILi4ELi2ELi32ELb1ELb0EEEJSH_NS5_IJNST_ISE_SB_EENST_ISG_SB_EEEEEfSI_fSI_NS1J_6fusion15FusionCallbacksIS1N_NS1R_17LinearCombinationIffffLNS_15FloatRoundStyleE2EEESH_S1Q_JEEENS4_5SM1004TMEM4LOAD26SM100_TMEM_LOAD_32dp32b32xES10_S1A_NS4_39AutoVectorizingCopyWithAssumedAlignmentILi128EEENS4_14SM90_TMA_STOREES1A_S22_S22_EEEvvEEEEvNT_6ParamsE:
        .type           _ZN7cutlass13device_kernelINS_4gemm6kernel13GemmUniversalIN4cute5tupleIJiiiiEEENS1_10collective13CollectiveMmaINS1_35MainloopSm100TmaUmmaWarpSpecializedILi3ELi2ELi2ENS5_IJNS4_1CILi1EEESB_SB_EEEEENS5_IJNSA_ILi128EEENSA_ILi256EEENSA_ILi32EEEEEEfNS5_IJlSB_lEEEfNS5_IJSB_llEEENS4_8TiledMMAINS4_8MMA_AtomIJNS4_17SM100_MMA_TF32_SSINS_10tfloat32_tESN_fLi128ELi256ELNS4_4UMMA5MajorE0ELSP_1ELNSO_7ScaleInE0ELSQ_0EEEEEENS4_6LayoutISC_NS5_IJNSA_ILi0EEESU_SU_EEEEENS5_IJNS4_10UnderscoreESX_SX_EEEEENS4_13SM90_TMA_LOADENS4_14ComposedLayoutINS4_7SwizzleILi3ELi4ELi3EEENS4_18smem_ptr_flag_bitsILi32EEENST_INS5_IJNSA_ILi8EEESG_EEENS5_IJSG_SB_EEEEEEEvNS4_8identityES10_NS11_INS12_ILi2ELi5ELi2EEES15_NST_INS5_IJSG_NSA_ILi4EEEEEENS5_IJSB_SG_EEEEEEEvS1B_EENS_8epilogue10collective18CollectiveEpilogueINS1J_23Sm100TmaWarpSpecializedILi4ELi2ELi32ELb1ELb0EEEJSH_NS5_IJNST_ISE_SB_EENST_ISG_SB_EEEEEfSI_fSI_NS1J_6fusion15FusionCallbacksIS1N_NS1R_17LinearCombinationIffffLNS_15FloatRoundStyleE2EEESH_S1Q_JEEENS4_5SM1004TMEM4LOAD26SM100_TMEM_LOAD_32dp32b32xES10_S1A_NS4_39AutoVectorizingCopyWithAssumedAlignmentILi128EEENS4_14SM90_TMA_STOREES1A_S22_S22_EEEvvEEEEvNT_6ParamsE,@function
        .size           _ZN7cutlass13device_kernelINS_4gemm6kernel13GemmUniversalIN4cute5tupleIJiiiiEEENS1_10collective13CollectiveMmaINS1_35MainloopSm100TmaUmmaWarpSpecializedILi3ELi2ELi2ENS5_IJNS4_1CILi1EEESB_SB_EEEEENS5_IJNSA_ILi128EEENSA_ILi256EEENSA_ILi32EEEEEEfNS5_IJlSB_lEEEfNS5_IJSB_llEEENS4_8TiledMMAINS4_8MMA_AtomIJNS4_17SM100_MMA_TF32_SSINS_10tfloat32_tESN_fLi128ELi256ELNS4_4UMMA5MajorE0ELSP_1ELNSO_7ScaleInE0ELSQ_0EEEEEENS4_6LayoutISC_NS5_IJNSA_ILi0EEESU_SU_EEEEENS5_IJNS4_10UnderscoreESX_SX_EEEEENS4_13SM90_TMA_LOADENS4_14ComposedLayoutINS4_7SwizzleILi3ELi4ELi3EEENS4_18smem_ptr_flag_bitsILi32EEENST_INS5_IJNSA_ILi8EEESG_EEENS5_IJSG_SB_EEEEEEEvNS4_8identityES10_NS11_INS12_ILi2ELi5ELi2EEES15_NST_INS5_IJSG_NSA_ILi4EEEEEENS5_IJSB_SG_EEEEEEEvS1B_EENS_8epilogue10collective18CollectiveEpilogueINS1J_23Sm100TmaWarpSpecializedILi4ELi2ELi32ELb1ELb0EEEJSH_NS5_IJNST_ISE_SB_EENST_ISG_SB_EEEEEfSI_fSI_NS1J_6fusion15FusionCallbacksIS1N_NS1R_17LinearCombinationIffffLNS_15FloatRoundStyleE2EEESH_S1Q_JEEENS4_5SM1004TMEM4LOAD26SM100_TMEM_LOAD_32dp32b32xES10_S1A_NS4_39AutoVectorizingCopyWithAssumedAlignmentILi128EEENS4_14SM90_TMA_STOREES1A_S22_S22_EEEvvEEEEvNT_6ParamsE,(.L_x_215 - _ZN7cutlass13device_kernelINS_4gemm6kernel13GemmUniversalIN4cute5tupleIJiiiiEEENS1_10collective13CollectiveMmaINS1_35MainloopSm100TmaUmmaWarpSpecializedILi3ELi2ELi2ENS5_IJNS4_1CILi1EEESB_SB_EEEEENS5_IJNSA_ILi128EEENSA_ILi256EEENSA_ILi32EEEEEEfNS5_IJlSB_lEEEfNS5_IJSB_llEEENS4_8TiledMMAINS4_8MMA_AtomIJNS4_17SM100_MMA_TF32_SSINS_10tfloat32_tESN_fLi128ELi256ELNS4_4UMMA5MajorE0ELSP_1ELNSO_7ScaleInE0ELSQ_0EEEEEENS4_6LayoutISC_NS5_IJNSA_ILi0EEESU_SU_EEEEENS5_IJNS4_10UnderscoreESX_SX_EEEEENS4_13SM90_TMA_LOADENS4_14ComposedLayoutINS4_7SwizzleILi3ELi4ELi3EEENS4_18smem_ptr_flag_bitsILi32EEENST_INS5_IJNSA_ILi8EEESG_EEENS5_IJSG_SB_EEEEEEEvNS4_8identityES10_NS11_INS12_ILi2ELi5ELi2EEES15_NST_INS5_IJSG_NSA_ILi4EEEEEENS5_IJSB_SG_EEEEEEEvS1B_EENS_8epilogue10collective18CollectiveEpilogueINS1J_23Sm100TmaWarpSpecializedILi4ELi2ELi32ELb1ELb0EEEJSH_NS5_IJNST_ISE_SB_EENST_ISG_SB_EEEEEfSI_fSI_NS1J_6fusion15FusionCallbacksIS1N_NS1R_17LinearCombinationIffffLNS_15FloatRoundStyleE2EEESH_S1Q_JEEENS4_5SM1004TMEM4LOAD26SM100_TMEM_LOAD_32dp32b32xES10_S1A_NS4_39AutoVectorizingCopyWithAssumedAlignmentILi128EEENS4_14SM90_TMA_STOREES1A_S22_S22_EEEvvEEEEvNT_6ParamsE)
        .other          _ZN7cutlass13device_kernelINS_4gemm6kernel13GemmUniversalIN4cute5tupleIJiiiiEEENS1_10collective13CollectiveMmaINS1_35MainloopSm100TmaUmmaWarpSpecializedILi3ELi2ELi2ENS5_IJNS4_1CILi1EEESB_SB_EEEEENS5_IJNSA_ILi128EEENSA_ILi256EEENSA_ILi32EEEEEEfNS5_IJlSB_lEEEfNS5_IJSB_llEEENS4_8TiledMMAINS4_8MMA_AtomIJNS4_17SM100_MMA_TF32_SSINS_10tfloat32_tESN_fLi128ELi256ELNS4_4UMMA5MajorE0ELSP_1ELNSO_7ScaleInE0ELSQ_0EEEEEENS4_6LayoutISC_NS5_IJNSA_ILi0EEESU_SU_EEEEENS5_IJNS4_10UnderscoreESX_SX_EEEEENS4_13SM90_TMA_LOADENS4_14ComposedLayoutINS4_7SwizzleILi3ELi4ELi3EEENS4_18smem_ptr_flag_bitsILi32EEENST_INS5_IJNSA_ILi8EEESG_EEENS5_IJSG_SB_EEEEEEEvNS4_8identityES10_NS11_INS12_ILi2ELi5ELi2EEES15_NST_INS5_IJSG_NSA_ILi4EEEEEENS5_IJSB_SG_EEEEEEEvS1B_EENS_8epilogue10collective18CollectiveEpilogueINS1J_23Sm100TmaWarpSpecializedILi4ELi2ELi32ELb1ELb0EEEJSH_NS5_IJNST_ISE_SB_EENST_ISG_SB_EEEEEfSI_fSI_NS1J_6fusion15FusionCallbacksIS1N_NS1R_17LinearCombinationIffffLNS_15FloatRoundStyleE2EEESH_S1Q_JEEENS4_5SM1004TMEM4LOAD26SM100_TMEM_LOAD_32dp32b32xES10_S1A_NS4_39AutoVectorizingCopyWithAssumedAlignmentILi128EEENS4_14SM90_TMA_STOREES1A_S22_S22_EEEvvEEEEvNT_6ParamsE,@"STO_CUDA_ENTRY STV_DEFAULT"
_ZN7cutlass13device_kernelINS_4gemm6kernel13GemmUniversalIN4cute5tupleIJiiiiEEENS1_10collective13CollectiveMmaINS1_35MainloopSm100TmaUmmaWarpSpecializedILi3ELi2ELi2ENS5_IJNS4_1CILi1EEESB_SB_EEEEENS5_IJNSA_ILi128EEENSA_ILi256EEENSA_ILi32EEEEEEfNS5_IJlSB_lEEEfNS5_IJSB_llEEENS4_8TiledMMAINS4_8MMA_AtomIJNS4_17SM100_MMA_TF32_SSINS_10tfloat32_tESN_fLi128ELi256ELNS4_4UMMA5MajorE0ELSP_1ELNSO_7ScaleInE0ELSQ_0EEEEEENS4_6LayoutISC_NS5_IJNSA_ILi0EEESU_SU_EEEEENS5_IJNS4_10UnderscoreESX_SX_EEEEENS4_13SM90_TMA_LOADENS4_14ComposedLayoutINS4_7SwizzleILi3ELi4ELi3EEENS4_18smem_ptr_flag_bitsILi32EEENST_INS5_IJNSA_ILi8EEESG_EEENS5_IJSG_SB_EEEEEEEvNS4_8identityES10_NS11_INS12_ILi2ELi5ELi2EEES15_NST_INS5_IJSG_NSA_ILi4EEEEEENS5_IJSB_SG_EEEEEEEvS1B_EENS_8epilogue10collective18CollectiveEpilogueINS1J_23Sm100TmaWarpSpecializedILi4ELi2ELi32ELb1ELb0EEEJSH_NS5_IJNST_ISE_SB_EENST_ISG_SB_EEEEEfSI_fSI_NS1J_6fusion15FusionCallbacksIS1N_NS1R_17LinearCombinationIffffLNS_15FloatRoundStyleE2EEESH_S1Q_JEEENS4_5SM1004TMEM4LOAD26SM100_TMEM_LOAD_32dp32b32xES10_S1A_NS4_39AutoVectorizingCopyWithAssumedAlignmentILi128EEENS4_14SM90_TMA_STOREES1A_S22_S22_EEEvvEEEEvNT_6ParamsE:
[----:B------:R-:W1:Y:S01]  /*0000*/  LDC R1, c[0x0][0x37c] ;  /* 0x0000df00ff017b82 */ /* 0x000e620000000800 */
[----:B------:R-:W2:Y:S01]  /*0010*/  S2R R128, SR_TID.X ;  /* 0x0000000000807919 */ /* 0x000ea20000002100 */
[----:B------:R-:W3:Y:S01]  /*0020*/  LDCU.64 UR4, c[0x0][0x890] ;  /* 0x00011200ff0477ac */ /* 0x000ee20008000a00 */
[----:B------:R-:W-:Y:S02]  /*0030*/  PRMT R51, RZ, 0x7610, R51 ;  /* 0x00007610ff337816 */ /* 0x000fe40000000033 */
[----:B------:R-:W-:Y:S01]  /*0040*/  ELECT P5, URZ, PT ;  /* 0x0000000000ff782f */ /* 0x000fe200038a0000 */
[----:B------:R-:W4:Y:S01]  /*0050*/  LDCU.64 UR46, c[0x0][0x358] ;  /* 0x00006b00ff2e77ac */ /* 0x000f220008000a00 */
[----:B---3--:R-:W-:-:S04]  /*0060*/  UISETP.NE.U32.AND UP0, UPT, UR4, URZ, UPT ;  /* 0x000000ff0400728c */ /* 0x008fc8000bf05070 */
[----:B------:R-:W-:Y:S01]  /*0070*/  UISETP.NE.AND.EX UP0, UPT, UR5, URZ, UPT, UP0 ;  /* 0x000000ff0500728c */ /* 0x000fe2000bf05300 */
[----:B--2---:R-:W-:-:S05]  /*0080*/  SHF.R.U32.HI R121, RZ, 0x5, R128 ;  /* 0x00000005ff797819 */ /* 0x004fca0000011680 */
[----:B------:R-:W2:Y:S02]  /*0090*/  SHFL.IDX PT, R0, R121, RZ, 0x1f ;  /* 0x00001fff79007589 */ /* 0x000ea400000e0000 */
[----:B--2---:R-:W-:Y:S01]  /*00a0*/  R2UR UR8, R0 ;  /* 0x00000000000872ca */ /* 0x004fe200000e0000 */
[----:B-1--4-:R-:W-:-:S14]  /*00b0*/  BRA.U UP0, `(.L_x_0) ;  /* 0x00000001002c7547 */ /* 0x012fdc000b800000 */
[----:B------:R-:W1:Y:S02]  /*00c0*/  LDCU.64 UR6, c[0x0][0x888] ;  /* 0x00011100ff0677ac */ /* 0x000e640008000a00 */
[----:B-1----:R-:W-:-:S04]  /*00d0*/  UISETP.NE.U32.AND UP0, UPT, UR6, URZ, UPT ;  /* 0x000000ff0600728c */ /* 0x002fc8000bf05070 */
[----:B------:R-:W-:-:S09]  /*00e0*/  UISETP.NE.AND.EX UP0, UPT, UR7, URZ, UPT, UP0 ;  /* 0x000000ff0700728c */ /* 0x000fd2000bf05300 */
[----:B------:R-:W-:Y:S05]  /*00f0*/  BRA.U !UP0, `(.L_x_1) ;  /* 0x0000000108107547 */ /* 0x000fea000b800000 */
[----:B------:R-:W1:Y:S02]  /*0100*/  LDC.64 R2, c[0x0][0x888] ;  /* 0x00022200ff027b82 */ /* 0x000e640000000a00 */
[----:B-1----:R1:W5:Y:S01]  /*0110*/  LDG.E R50, desc[UR46][R2.64] ;  /* 0x0000002e02327981 */ /* 0x002362000c1e1900 */
[----:B------:R-:W-:Y:S01]  /*0120*/  HFMA2 R51, -RZ, RZ, 0, 5.9604644775390625e-08 ;  /* 0x00000001ff337431 */ /* 0x000fe200000001ff */
[----:B------:R-:W-:Y:S05]  /*0130*/  BRA `(.L_x_0) ;  /* 0x00000000000c7947 */ /* 0x000fea0003800000 */
.L_x_1:
[----:B------:R-:W1:Y:S01]  /*0140*/  LDCU UR6, c[0x0][0x880] ;  /* 0x00011000ff0677ac */ /* 0x000e620008000800 */
[----:B------:R-:W-:Y:S01]  /*0150*/  HFMA2 R51, -RZ, RZ, 0, 5.9604644775390625e-08 ;  /* 0x00000001ff337431 */ /* 0x000fe200000001ff */
[----:B-1----:R-:W-:-:S07]  /*0160*/  MOV R50, UR6 ;  /* 0x0000000600327c02 */ /* 0x002fce0008000f00 */
.L_x_0:
[----:B------:R-:W2:Y:S02]  /*0170*/  LDCU.64 UR6, c[0x0][0x8b0] ;  /* 0x00011600ff0677ac */ /* 0x000ea40008000a00 */
[----:B--2---:R-:W-:-:S04]  /*0180*/  UISETP.NE.U32.AND UP0, UPT, UR6, URZ, UPT ;  /* 0x000000ff0600728c */ /* 0x004fc8000bf05070 */
[----:B------:R-:W-:-:S09]  /*0190*/  UISETP.NE.AND.EX UP0, UPT, UR7, URZ, UPT, UP0 ;  /* 0x000000ff0700728c */ /* 0x000fd2000bf05300 */
[----:B------:R-:W-:Y:S05]  /*01a0*/  BRA.U UP0, `(.L_x_2) ;  /* 0x0000000100247547 */ /* 0x000fea000b800000 */
[----:B------:R-:W2:Y:S02]  /*01b0*/  LDCU.64 UR6, c[0x0][0x8a8] ;  /* 0x00011500ff0677ac */ /* 0x000ea40008000a00 */
[----:B--2---:R-:W-:-:S04]  /*01c0*/  UISETP.NE.U32.AND UP0, UPT, UR6, URZ, UPT ;  /* 0x000000ff0600728c */ /* 0x004fc8000bf05070 */
[----:B------:R-:W-:-:S09]  /*01d0*/  UISETP.NE.AND.EX UP0, UPT, UR7, URZ, UPT, UP0 ;  /* 0x000000ff0700728c */ /* 0x000fd2000bf05300 */
[----:B------:R-:W-:Y:S05]  /*01e0*/  BRA.U !UP0, `(.L_x_3) ;  /* 0x00000001080c7547 */ /* 0x000fea000b800000 */
[----:B------:R-:W2:Y:S02]  /*01f0*/  LDC.64 R46, c[0x0][0x8a8] ;  /* 0x00022a00ff2e7b82 */ /* 0x000ea40000000a00 */
[----:B--2---:R2:W5:Y:S01]  /*0200*/  LDG.E R46, desc[UR46][R46.64] ;  /* 0x0000002e2e2e7981 */ /* 0x004562000c1e1900 */
[----:B------:R-:W-:Y:S05]  /*0210*/  BRA `(.L_x_2) ;  /* 0x0000000000087947 */ /* 0x000fea0003800000 */
.L_x_3:
[----:B------:R-:W2:Y:S02]  /*0220*/  LDCU UR6, c[0x0][0x8a0] ;  /* 0x00011400ff0677ac */ /* 0x000ea40008000800 */
[----:B--2---:R-:W-:Y:S02]  /*0230*/  MOV R46, UR6 ;  /* 0x00000006002e7c02 */ /* 0x004fe40008000f00 */
.L_x_2:
[----:B------:R-:W-:Y:S01]  /*0240*/  IMAD.U32 R0, RZ, RZ, UR8 ;  /* 0x00000008ff007e24 */ /* 0x000fe2000f8e00ff */
[----:B------:R-:W-:Y:S04]  /*0250*/  BSSY.RECONVERGENT B0, `(.L_x_4) ;  /* 0x000000c000007945 */ /* 0x000fe80003800200 */
[C---:B------:R-:W-:Y:S02]  /*0260*/  ISETP.NE.OR P1, PT, R0.reuse, 0x1, !P5 ;  /* 0x000000010000780c */ /* 0x040fe40006f25670 */
[----:B------:R-:W-:-:S11]  /*0270*/  ISETP.NE.OR P0, PT, R0, 0x3, !P5 ;  /* 0x000000030000780c */ /* 0x000fd60006f05670 */
[----:B------:R-:W-:Y:S05]  /*0280*/  @P1 BRA `(.L_x_5) ;  /* 0x0000000000201947 */ /* 0x000fea0003800000 */
[----:B------:R-:W3:Y:S02]  /*0290*/  LDCU.64 UR6, c[0x0][0x348] ;  /* 0x00006900ff0677ac */ /* 0x000ee40008000a00 */
[----:B---3--:R-:W-:Y:S02]  /*02a0*/  UIADD3 UR10, UP1, UPT, UR6, 0x80, URZ ;  /* 0x00000080060a7890 */ /* 0x008fe4000ff3e0ff */
[----:B------:R-:W-:Y:S02]  /*02b0*/  UIADD3 UR6, UP0, UPT, UR6, 0x180, URZ ;  /* 0x0000018006067890 */ /* 0x000fe4000ff1e0ff */
[----:B------:R-:W-:Y:S02]  /*02c0*/  UIADD3.X UR11, UPT, UPT, URZ, UR7, URZ, UP1, !UPT ;  /* 0x00000007ff0b7290 */ /* 0x000fe40008ffe4ff */
[----:B------:R-:W-:-:S07]  /*02d0*/  UIADD3.X UR7, UPT, UPT, URZ, UR7, URZ, UP0, !UPT ;  /* 0x00000007ff077290 */ /* 0x000fce00087fe4ff */
[----:B------:R3:W-:Y:S02]  /*02e0*/  UTMACCTL.PF [UR10] ;  /* 0x000000000a0079b9 */ /* 0x0007e40008040000 */
[----:B------:R3:W-:Y:S02]  /*02f0*/  UTMACCTL.PF [UR6] ;  /* 0x00000000060079b9 */ /* 0x0007e40008040000 */
[----:B---3--:R-:W-:Y:S01]  /*0300*/  NOP ;  /* 0x0000000000007918 */ /* 0x008fe20000000000 */
.L_x_5:
[----:B------:R-:W-:Y:S05]  /*0310*/  BSYNC.RECONVERGENT B0 ;  /* 0x0000000000007941 */ /* 0x000fea0003800200 */
.L_x_4:
[----:B------:R-:W-:Y:S04]  /*0320*/  BSSY.RECONVERGENT B0, `(.L_x_6) ;  /* 0x000000a000007945 */ /* 0x000fe80003800200 */
        /* <DEDUP_REMOVED lines=9> */
.L_x_7:
[----:B------:R-:W-:Y:S05]  /*03c0*/  BSYNC.RECONVERGENT B0 ;  /* 0x0000000000007941 */ /* 0x000fea0003800200 */
.L_x_6:
[----:B------:R-:W3:Y:S01]  /*03d0*/  LDCU.64 UR6, c[0x0][0x888] ;  /* 0x00011100ff0677ac */ /* 0x000ee20008000a00 */
[----:B------:R-:W-:Y:S02]  /*03e0*/  UISETP.EQ.U32.AND UP1, UPT, UR4, URZ, UPT ;  /* 0x000000ff0400728c */ /* 0x000fe4000bf22070 */
[----:B------:R-:W-:Y:S02]  /*03f0*/  UPLOP3.LUT UP2, UPT, UPT, UPT, UPT, 0x80, 0x8 ;  /* 0x000000000008789c */ /* 0x000fe40003f4f070 */
[----:B---3--:R-:W-:-:S04]  /*0400*/  UISETP.NE.U32.AND UP0, UPT, UR6, URZ, UPT ;  /* 0x000000ff0600728c */ /* 0x008fc8000bf05070 */
[----:B------:R-:W-:-:S04]  /*0410*/  UISETP.NE.AND.EX UP0, UPT, UR7, URZ, UPT, UP0 ;  /* 0x000000ff0700728c */ /* 0x000fc8000bf05300 */
[----:B------:R-:W-:-:S04]  /*0420*/  UISETP.EQ.OR.EX UP3, UPT, UR5, URZ, !UP0, UP1 ;  /* 0x000000ff0500728c */ /* 0x000fc8000c762710 */
[----:B------:R-:W-:-:S05]  /*0430*/  UP2UR UR49, UPR, URZ, 0x8 ;  /* 0x00000008ff317883 */ /* 0x000fca0008000000 */
[----:B------:R-:W-:Y:S07]  /*0440*/  BRA.U !UP3, `(.L_x_8) ;  /* 0x000000010b207547 */ /* 0x000fee000b800000 */
[----:B------:R-:W-:Y:S01]  /*0450*/  UISETP.NE.U32.AND UP2, UPT, UR4, URZ, UPT ;  /* 0x000000ff0400728c */ /* 0x000fe2000bf45070 */
[----:B-----5:R-:W-:Y:S01]  /*0460*/  FSETP.NEU.AND P0, PT, R50, RZ, PT ;  /* 0x000000ff3200720b */ /* 0x020fe20003f0d000 */
[----:B------:R-:W-:Y:S02]  /*0470*/  USEL UR4, URZ, 0xffffffff, UP0 ;  /* 0xffffffffff047887 */ /* 0x000fe40008000000 */
[----:B------:R-:W-:-:S10]  /*0480*/  UISETP.NE.AND.EX UP2, UPT, UR5, URZ, UPT, UP2 ;  /* 0x000000ff0500728c */ /* 0x000fd4000bf45320 */
[----:B------:R-:W-:Y:S01]  /*0490*/  VOTEU.ANY UP1, P0 ;  /* 0x0000000000ff7886 */ /* 0x000fe20000020100 */
[----:B------:R-:W-:-:S04]  /*04a0*/  @!UP2 USEL UR4, URZ, 0xffffffff, UP1 ;  /* 0xffffffffff04a887 */ /* 0x000fc80008800000 */
[----:B------:R-:W-:-:S04]  /*04b0*/  ULOP3.LUT UR4, UR4, 0x1, URZ, 0xc0, !UPT ;  /* 0x0000000104047892 */ /* 0x000fc8000f8ec0ff */
[----:B------:R-:W-:-:S11]  /*04c0*/  UISETP.NE.U32.AND UP2, UPT, UR4, 0x1, UPT ;  /* 0x000000010400788c */ /* 0x000fd6000bf45070 */
.L_x_8:
[----:B-1----:R-:W1:Y:S01]  /*04d0*/  SHFL.IDX PT, R2, R121, RZ, 0x1f ;  /* 0x00001fff79027589 */ /* 0x002e6200000e0000 */
[----:B------:R-:W-:-:S04]  /*04e0*/  UISETP.NE.AND UP1, UPT, UR8, 0x2, UPT ;  /* 0x000000020800788c */ /* 0x000fc8000bf25270 */
[----:B------:R-:W-:Y:S01]  /*04f0*/  USEL UR6, URZ, 0x1, UP1 ;  /* 0x00000001ff067887 */ /* 0x000fe20008800000 */
[----:B-1----:R-:W-:-:S13]  /*0500*/  ISETP.NE.AND P0, PT, R2, RZ, PT ;  /* 0x000000ff0200720c */ /* 0x002fda0003f05270 */
[----:B------:R-:W-:Y:S05]  /*0510*/  @P0 BRA `(.L_x_9) ;  /* 0x0000000000400947 */ /* 0x000fea0003800000 */
[----:B------:R-:W1:Y:S01]  /*0520*/  S2UR UR5, SR_CgaCtaId ;  /* 0x00000000000579c3 */ /* 0x000e620000008800 */
[----:B------:R-:W-:Y:S01]  /*0530*/  UMOV UR7, 0x400 ;  /* 0x0000040000077882 */ /* 0x000fe20000000000 */
[----:B------:R-:W-:Y:S01]  /*0540*/  UMOV UR4, 0x1 ;  /* 0x0000000100047882 */ /* 0x000fe20000000000 */
[----:B------:R-:W-:Y:S01]  /*0550*/  ELECT P0, URZ, PT ;  /* 0x0000000000ff782f */ /* 0x000fe20003800000 */
[----:B------:R-:W-:-:S04]  /*0560*/  UIADD3 UR10, UPT, UPT, -UR4, 0x100000, URZ ;  /* 0x00100000040a7890 */ /* 0x000fc8000fffe1ff */
[----:B------:R-:W-:Y:S02]  /*0570*/  USHF.L.U32 UR11, UR10, 0xb, URZ ;  /* 0x0000000b0a0b7899 */ /* 0x000fe400080006ff */
[----:B------:R-:W-:Y:S02]  /*0580*/  USHF.L.U32 UR10, UR10, 0x1, URZ ;  /* 0x000000010a0a7899 */ /* 0x000fe400080006ff */
[----:B-1----:R-:W-:Y:S01]  /*0590*/  ULEA UR5, UR5, UR7, 0x18 ;  /* 0x0000000705057291 */ /* 0x002fe2000f8ec0ff */
[----:B------:R-:W1:Y:S11]  /*05a0*/  FENCE.VIEW.ASYNC.S ;  /* 0x00000000000073c6 */ /* 0x000e760000000000 */
[----:B-1----:R1:W3:Y:S01]  /*05b0*/  SYNCS.EXCH.64 URZ, [UR5], UR10 ;  /* 0x0000000a05ff75b2 */ /* 0x0022e20008000100 */
[----:B------:R1:W4:Y:S01]  /*05c0*/  SYNCS.EXCH.64 URZ, [UR5+0x18], UR10 ;  /* 0x0000180a05ff75b2 */ /* 0x0003220008000100 */
[----:B------:R1:W1:Y:S01]  /*05d0*/  SYNCS.EXCH.64 URZ, [UR5+0x8], UR10 ;  /* 0x0000080a05ff75b2 */ /* 0x0002620008000100 */
[----:B------:R1:W1:Y:S01]  /*05e0*/  SYNCS.EXCH.64 URZ, [UR5+0x20], UR10 ;  /* 0x0000200a05ff75b2 */ /* 0x0002620008000100 */
[----:B------:R1:W1:Y:S01]  /*05f0*/  SYNCS.EXCH.64 URZ, [UR5+0x10], UR10 ;  /* 0x0000100a05ff75b2 */ /* 0x0002620008000100 */
[----:B------:R1:W1:Y:S01]  /*0600*/  SYNCS.EXCH.64 URZ, [UR5+0x28], UR10 ;  /* 0x0000280a05ff75b2 */ /* 0x0002620008000100 */
[----:B------:R-:W-:Y:S01]  /*0610*/  NOP ;  /* 0x0000000000007918 */ /* 0x000fe20000000000 */
.L_x_9:
[----:B------:R-:W2:Y:S01]  /*0620*/  SHFL.IDX PT, R2, R121, RZ, 0x1f ;  /* 0x00001fff79027589 */ /* 0x000ea200000e0000 */
[----:B------:R-:W-:Y:S01]  /*0630*/  NOP ;  /* 0x0000000000007918 */ /* 0x000fe20000000000 */
[----:B--2---:R-:W-:-:S13]  /*0640*/  ISETP.NE.AND P0, PT, R2, 0x1, PT ;  /* 0x000000010200780c */ /* 0x004fda0003f05270 */
[----:B------:R-:W-:Y:S05]  /*0650*/  @P0 BRA `(.L_x_10) ;  /* 0x0000000000580947 */ /* 0x000fea0003800000 */
[----:B------:R-:W2:Y:S01]  /*0660*/  S2UR UR7, SR_CgaCtaId ;  /* 0x00000000000779c3 */ /* 0x000ea20000008800 */
[----:B------:R-:W-:Y:S01]  /*0670*/  UMOV UR9, 0x400 ;  /* 0x0000040000097882 */ /* 0x000fe20000000000 */
[----:B-1----:R-:W-:Y:S01]  /*0680*/  UMOV UR5, 0x20 ;  /* 0x0000002000057882 */ /* 0x002fe20000000000 */
[----:B------:R-:W-:Y:S01]  /*0690*/  UMOV UR4, 0x80 ;  /* 0x0000008000047882 */ /* 0x000fe20000000000 */
[----:B------:R-:W-:-:S04]  /*06a0*/  UIADD3 UR10, UPT, UPT, -UR5, 0x100000, URZ ;  /* 0x00100000050a7890 */ /* 0x000fc8000fffe1ff */
[----:B------:R-:W-:Y:S02]  /*06b0*/  USHF.L.U32 UR11, UR10, 0xb, URZ ;  /* 0x0000000b0a0b7899 */ /* 0x000fe400080006ff */
[----:B------:R-:W-:Y:S02]  /*06c0*/  USHF.L.U32 UR10, UR10, 0x1, URZ ;  /* 0x000000010a0a7899 */ /* 0x000fe400080006ff */
[----:B------:R-:W-:-:S04]  /*06d0*/  UIADD3 UR4, UPT, UPT, -UR4, 0x100000, URZ ;  /* 0x0010000004047890 */ /* 0x000fc8000fffe1ff */
[----:B------:R-:W-:Y:S02]  /*06e0*/  USHF.L.U32 UR5, UR4, 0xb, URZ ;  /* 0x0000000b04057899 */ /* 0x000fe400080006ff */
[----:B------:R-:W-:Y:S01]  /*06f0*/  USHF.L.U32 UR4, UR4, 0x1, URZ ;  /* 0x0000000104047899 */ /* 0x000fe200080006ff */
[----:B------:R-:W-:Y:S01]  /*0700*/  ELECT P0, URZ, PT ;  /* 0x0000000000ff782f */ /* 0x000fe20003800000 */
[----:B--2---:R-:W-:Y:S01]  /*0710*/  ULEA UR7, UR7, UR9, 0x18 ;  /* 0x0000000907077291 */ /* 0x004fe2000f8ec0ff */
[----:B------:R-:W1:Y:S11]  /*0720*/  FENCE.VIEW.ASYNC.S ;  /* 0x00000000000073c6 */ /* 0x000e760000000000 */
[----:B-1----:R2:W1:Y:S01]  /*0730*/  SYNCS.EXCH.64 URZ, [UR7+0x30], UR10 ;  /* 0x0000300a07ff75b2 */ /* 0x0024620008000100 */
[----:B------:R2:W1:Y:S01]  /*0740*/  SYNCS.EXCH.64 URZ, [UR7+0x50], UR4 ;  /* 0x0000500407ff75b2 */ /* 0x0004620008000100 */
[----:B------:R2:W1:Y:S01]  /*0750*/  SYNCS.EXCH.64 URZ, [UR7+0x38], UR10 ;  /* 0x0000380a07ff75b2 */ /* 0x0004620008000100 */
[----:B------:R2:W1:Y:S01]  /*0760*/  SYNCS.EXCH.64 URZ, [UR7+0x58], UR4 ;  /* 0x0000580407ff75b2 */ /* 0x0004620008000100 */
[----:B------:R2:W1:Y:S01]  /*0770*/  SYNCS.EXCH.64 URZ, [UR7+0x40], UR10 ;  /* 0x0000400a07ff75b2 */ /* 0x0004620008000100 */
[----:B------:R2:W1:Y:S01]  /*0780*/  SYNCS.EXCH.64 URZ, [UR7+0x60], UR4 ;  /* 0x0000600407ff75b2 */ /* 0x0004620008000100 */
[----:B------:R2:W1:Y:S01]  /*0790*/  SYNCS.EXCH.64 URZ, [UR7+0x48], UR10 ;  /* 0x0000480a07ff75b2 */ /* 0x0004620008000100 */
[----:B------:R2:W1:Y:S02]  /*07a0*/  SYNCS.EXCH.64 URZ, [UR7+0x68], UR4 ;  /* 0x0000680407ff75b2 */ /* 0x0004640008000100 */
[----:B--2---:R-:W-:Y:S01]  /*07b0*/  NOP ;  /* 0x0000000000007918 */ /* 0x004fe20000000000 */
.L_x_10:
[----:B------:R-:W2:Y:S01]  /*07c0*/  SHFL.IDX PT, R2, R121, RZ, 0x1f ;  /* 0x00001fff79027589 */ /* 0x000ea200000e0000 */
[----:B------:R-:W-:Y:S01]  /*07d0*/  NOP ;  /* 0x0000000000007918 */ /* 0x000fe20000000000 */
[----:B--2---:R-:W-:-:S13]  /*07e0*/  ISETP.NE.AND P0, PT, R2, 0x3, PT ;  /* 0x000000030200780c */ /* 0x004fda0003f05270 */
[----:B------:R-:W-:Y:S05]  /*07f0*/  @P0 BRA `(.L_x_11) ;  /* 0x0000000000300947 */ /* 0x000fea0003800000 */
[----:B-1----:R-:W1:Y:S01]  /*0800*/  S2UR UR5, SR_CgaCtaId ;  /* 0x00000000000579c3 */ /* 0x002e620000008800 */
        /* <DEDUP_REMOVED lines=8> */
[----:B-1----:R2:W1:Y:S01]  /*0890*/  SYNCS.EXCH.64 URZ, [UR5+0x70], UR10 ;  /* 0x0000700a05ff75b2 */ /* 0x0024620008000100 */
[----:B------:R2:W1:Y:S02]  /*08a0*/  SYNCS.EXCH.64 URZ, [UR5+0x78], UR10 ;  /* 0x0000780a05ff75b2 */ /* 0x0004640008000100 */
[----:B--2---:R-:W-:Y:S01]  /*08b0*/  NOP ;  /* 0x0000000000007918 */ /* 0x004fe20000000000 */
.L_x_11:
[----:B------:R-:W2:Y:S01]  /*08c0*/  SHFL.IDX PT, R2, R121, RZ, 0x1f ;  /* 0x00001fff79027589 */ /* 0x000ea200000e0000 */
[----:B------:R-:W-:Y:S01]  /*08d0*/  NOP ;  /* 0x0000000000007918 */ /* 0x000fe20000000000 */
[----:B--2---:R-:W-:-:S13]  /*08e0*/  ISETP.NE.AND P0, PT, R2, 0x4, PT ;  /* 0x000000040200780c */ /* 0x004fda0003f05270 */
[----:B------:R-:W-:Y:S05]  /*08f0*/  @P0 BRA `(.L_x_12) ;  /* 0x00000000004c0947 */ /* 0x000fea0003800000 */
[----:B-1----:R-:W1:Y:S01]  /*0900*/  S2UR UR5, SR_CgaCtaId ;  /* 0x00000000000579c3 */ /* 0x002e620000008800 */
[----:B------:R-:W-:Y:S01]  /*0910*/  UMOV UR9, 0x100 ;  /* 0x0000010000097882 */ /* 0x000fe20000000000 */
[----:B------:R-:W-:Y:S01]  /*0920*/  UMOV UR7, 0x400 ;  /* 0x0000040000077882 */ /* 0x000fe20000000000 */
[----:B------:R-:W-:Y:S01]  /*0930*/  USEL UR9, UR9, 0xe0, UP2 ;  /* 0x000000e009097887 */ /* 0x000fe20009000000 */
[----:B------:R-:W-:Y:S01]  /*0940*/  UMOV UR4, 0x1 ;  /* 0x0000000100047882 */ /* 0x000fe20000000000 */
[----:B------:R-:W-:Y:S01]  /*0950*/  ELECT P0, URZ, PT ;  /* 0x0000000000ff782f */ /* 0x000fe20003800000 */
[----:B------:R-:W-:-:S04]  /*0960*/  UIADD3 UR10, UPT, UPT, -UR4, 0x100000, URZ ;  /* 0x00100000040a7890 */ /* 0x000fc8000fffe1ff */
[----:B------:R-:W-:Y:S02]  /*0970*/  USHF.L.U32 UR11, UR10, 0xb, URZ ;  /* 0x0000000b0a0b7899 */ /* 0x000fe400080006ff */
[----:B------:R-:W-:Y:S02]  /*0980*/  USHF.L.U32 UR10, UR10, 0x1, URZ ;  /* 0x000000010a0a7899 */ /* 0x000fe400080006ff */
[----:B------:R-:W-:-:S04]  /*0990*/  UIADD3 UR12, UPT, UPT, -UR9, 0x100000, URZ ;  /* 0x00100000090c7890 */ /* 0x000fc8000fffe1ff */
[----:B------:R-:W-:Y:S02]  /*09a0*/  USHF.L.U32 UR13, UR12, 0xb, URZ ;  /* 0x0000000b0c0d7899 */ /* 0x000fe400080006ff */
[----:B------:R-:W-:Y:S02]  /*09b0*/  USHF.L.U32 UR12, UR12, 0x1, URZ ;  /* 0x000000010c0c7899 */ /* 0x000fe400080006ff */
[----:B-1----:R-:W-:Y:S01]  /*09c0*/  ULEA UR5, UR5, UR7, 0x18 ;  /* 0x0000000705057291 */ /* 0x002fe2000f8ec0ff */
[----:B------:R-:W1:Y:S11]  /*09d0*/  FENCE.VIEW.ASYNC.S ;  /* 0x00000000000073c6 */ /* 0x000e760000000000 */
[----:B-1----:R2:W1:Y:S01]  /*09e0*/  SYNCS.EXCH.64 URZ, [UR5+0x80], UR10 ;  /* 0x0000800a05ff75b2 */ /* 0x0024620008000100 */
[----:B------:R2:W1:Y:S01]  /*09f0*/  SYNCS.EXCH.64 URZ, [UR5+0x90], UR12 ;  /* 0x0000900c05ff75b2 */ /* 0x0004620008000100 */
[----:B------:R2:W1:Y:S01]  /*0a00*/  SYNCS.EXCH.64 URZ, [UR5+0x88], UR10 ;  /* 0x0000880a05ff75b2 */ /* 0x0004620008000100 */
[----:B------:R2:W1:Y:S02]  /*0a10*/  SYNCS.EXCH.64 URZ, [UR5+0x98], UR12 ;  /* 0x0000980c05ff75b2 */ /* 0x0004640008000100 */
[----:B--2---:R-:W-:Y:S01]  /*0a20*/  NOP ;  /* 0x0000000000007918 */ /* 0x004fe20000000000 */
.L_x_12:
        /* <DEDUP_REMOVED lines=20> */
[----:B------:R2:W1:Y:S02]  /*0b70*/  SYNCS.EXCH.64 URZ, [UR7+0xb8], UR4 ;  /* 0x0000b80407ff75b2 */ /* 0x0004640008000100 */
[----:B--2---:R-:W-:Y:S01]  /*0b80*/  NOP ;  /* 0x0000000000007918 */ /* 0x004fe20000000000 */
.L_x_13:
        /* <DEDUP_REMOVED lines=18> */
.L_x_14:
[----:B------:R-:W2:Y:S01]  /*0cb0*/  S2UR UR4, SR_CTAID.Y ;  /* 0x00000000000479c3 */ /* 0x000ea20000002600 */
[----:B------:R-:W-:-:S05]  /*0cc0*/  CS2R.32 R115, SR_CgaSize ;  /* 0x0000000000737805 */ /* 0x000fca0000008a00 */
[----:B------:R-:W-:-:S05]  /*0cd0*/  IMAD R115, R115, -0xa0, RZ ;  /* 0xffffff6073737824 */ /* 0x000fca00078e02ff */
[----:B------:R-:W-:-:S14]  /*0ce0*/  R2UR UR7, R115 ;  /* 0x00000000730772ca */ /* 0x000fdc00000e0000 */
[----:B------:R-:W3:Y:S01]  /*0cf0*/  LDCU UR7, c[0x0][UR7+0x2b4] ;  /* 0x00005680070777ac */ /* 0x000ee20008000800 */
[----:B------:R-:W-:Y:S01]  /*0d00*/  NOP ;  /* 0x0000000000007918 */ /* 0x000fe20000000000 */
[----:B------:R-:W-:-:S05]  /*0d10*/  CS2R.32 R115, SR_CgaSize ;  /* 0x0000000000737805 */ /* 0x000fca0000008a00 */
[----:B------:R-:W-:-:S05]  /*0d20*/  IMAD R115, R115, -0xa0, RZ ;  /* 0xffffff6073737824 */ /* 0x000fca00078e02ff */
[----:B------:R-:W-:-:S14]  /*0d30*/  R2UR UR9, R115 ;  /* 0x00000000730972ca */ /* 0x000fdc00000e0000 */
[----:B------:R-:W4:Y:S01]  /*0d40*/  LDCU UR9, c[0x0][UR9+0x2b0] ;  /* 0x00005600090977ac */ /* 0x000f220008000800 */
[----:B-1----:R-:W1:Y:S08]  /*0d50*/  S2UR UR5, SR_CTAID.X ;  /* 0x00000000000579c3 */ /* 0x002e700000002500 */
[----:B------:R-:W4:Y:S01]  /*0d60*/  LDC R9, c[0x0][0xb24] ;  /* 0x0002c900ff097b82 */ /* 0x000f220000000800 */
[----:B--2---:R-:W-:-:S02]  /*0d70*/  I2FP.F32.U32 R4, UR4 ;  /* 0x0000000400047c45 */ /* 0x004fc40008201000 */
[----:B------:R-:W-:-:S05]  /*0d80*/  CS2R.32 R3, SR_CgaSize ;  /* 0x0000000000037805 */ /* 0x000fca0000008a00 */
[----:B------:R-:W-:-:S06]  /*0d90*/  IMAD R3, R3, -0xa0, RZ ;  /* 0xffffff6003037824 */ /* 0x000fcc00078e02ff */
[----:B------:R-:W2:Y:S01]  /*0da0*/  LDC R3, c[0x0][R3+0x2a0] ;  /* 0x0000a80003037b82 */ /* 0x000ea20000000800 */
[----:B------:R-:W-:Y:S02]  /*0db0*/  IMAD.U32 R20, RZ, RZ, UR4 ;  /* 0x00000004ff147e24 */ /* 0x000fe4000f8e00ff */
[----:B---3--:R-:W-:Y:S01]  /*0dc0*/  FMUL R4, R4, UR7 ;  /* 0x0000000704047c20 */ /* 0x008fe20008400000 */
[----:B-1----:R-:W-:Y:S02]  /*0dd0*/  I2FP.F32.U32 R5, UR5 ;  /* 0x0000000500057c45 */ /* 0x002fe40008201000 */
[----:B------:R-:W-:-:S05]  /*0de0*/  CS2R.32 R2, SR_CgaSize ;  /* 0x0000000000027805 */ /* 0x000fca0000008a00 */
[----:B------:R-:W-:-:S06]  /*0df0*/  IMAD R2, R2, -0xa0, RZ ;  /* 0xffffff6002027824 */ /* 0x000fcc00078e02ff */
[----:B------:R-:W1:Y:S01]  /*0e00*/  LDC R2, c[0x0][R2+0x2a4] ;  /* 0x0000a90002027b82 */ /* 0x000e620000000800 */
[----:B------:R-:W3:Y:S01]  /*0e10*/  F2I.U32.TRUNC.NTZ R49, R4 ;  /* 0x0000000400317305 */ /* 0x000ee2000020f000 */
[----:B------:R-:W-:Y:S01]  /*0e20*/  MOV R21, UR5 ;  /* 0x0000000500157c02 */ /* 0x000fe20008000f00 */
[----:B----4-:R-:W-:-:S05]  /*0e30*/  FMUL R5, R5, UR9 ;  /* 0x0000000905057c20 */ /* 0x010fca0008400000 */
[----:B------:R-:W-:Y:S01]  /*0e40*/  BAR.SYNC.DEFER_BLOCKING 0x0 ;  /* 0x0000000000007b1d */ /* 0x000fe20000010000 */
[----:B------:R-:W-:-:S07]  /*0e50*/  ISETP.GE.AND P0, PT, R9, 0x1, PT ;  /* 0x000000010900780c */ /* 0x000fce0003f06270 */
[----:B------:R-:W4:Y:S01]  /*0e60*/  S2UR UR7, SR_CTAID.Z ;  /* 0x00000000000779c3 */ /* 0x000f220000002700 */
[----:B------:R-:W2:Y:S01]  /*0e70*/  F2I.U32.TRUNC.NTZ R114, R5 ;  /* 0x0000000500727305 */ /* 0x000ea2000020f000 */
[----:B---3--:R-:W-:-:S05]  /*0e80*/  IADD3 R49, PT, PT, -R49, RZ, RZ ;  /* 0x000000ff31317210 */ /* 0x008fca0007ffe1ff */
[----:B-1----:R-:W-:Y:S01]  /*0e90*/  IMAD R49, R2, R49, UR4 ;  /* 0x0000000402317e24 */ /* 0x002fe2000f8e0231 */
[----:B--2---:R-:W-:-:S05]  /*0ea0*/  IADD3 R114, PT, PT, -R114, RZ, RZ ;  /* 0x000000ff72727210 */ /* 0x004fca0007ffe1ff */
[----:B------:R-:W-:Y:S02]  /*0eb0*/  IMAD R114, R3, R114, UR5 ;  /* 0x0000000503727e24 */ /* 0x000fe4000f8e0272 */
[----:B----4-:R-:W-:Y:S01]  /*0ec0*/  IMAD.U32 R115, RZ, RZ, UR7 ;  /* 0x00000007ff737e24 */ /* 0x010fe2000f8e00ff */
[----:B------:R-:W-:Y:S06]  /*0ed0*/  @!P0 BRA `(.L_x_15) ;  /* 0x0000000000b88947 */ /* 0x000fec0003800000 */
[----:B------:R-:W1:Y:S01]  /*0ee0*/  LDC.64 R4, c[0x0][0xb18] ;  /* 0x0002c600ff047b82 */ /* 0x000e620000000a00 */
[----:B------:R-:W-:-:S07]  /*0ef0*/  ISETP.NE.AND P0, PT, R9, 0x1, PT ;  /* 0x000000010900780c */ /* 0x000fce0003f05270 */
[----:B------:R-:W2:Y:S08]  /*0f00*/  LDC R10, c[0x0][0xb0c] ;  /* 0x0002c300ff0a7b82 */ /* 0x000eb00000000800 */
[----:B------:R-:W3:Y:S08]  /*0f10*/  LDC R11, c[0x0][0x370] ;  /* 0x0000dc00ff0b7b82 */ /* 0x000ef00000000800 */
[----:B------:R-:W4:Y:S01]  /*0f20*/  LDC R12, c[0x0][0x374] ;  /* 0x0000dd00ff0c7b82 */ /* 0x000f220000000800 */
[----:B-1----:R-:W-:-:S07]  /*0f30*/  ISETP.NE.AND P1, PT, R4, 0x1, PT ;  /* 0x000000010400780c */ /* 0x002fce0003f25270 */
[----:B------:R-:W3:Y:S01]  /*0f40*/  LDC.64 R6, c[0x0][0xb10] ;  /* 0x0002c400ff067b82 */ /* 0x000ee20000000a00 */
[----:B--2---:R-:W-:-:S07]  /*0f50*/  ISETP.NE.AND P2, PT, R10, 0x1, PT ;  /* 0x000000010a00780c */ /* 0x004fce0003f45270 */
[----:B------:R-:W1:Y:S08]  /*0f60*/  LDC R8, c[0x0][0xb20] ;  /* 0x0002c800ff087b82 */ /* 0x000e700000000800 */
[----:B------:R-:W2:Y:S01]  /*0f70*/  LDC.64 R2, c[0x0][0xb28] ;  /* 0x0002ca00ff027b82 */ /* 0x000ea20000000a00 */
[----:B----4-:R-:W-:-:S04]  /*0f80*/  IMAD.HI.U32 R13, R12, R5, RZ ;  /* 0x000000050c0d7227 */ /* 0x010fc800078e00ff */
[----:B------:R-:W-:-:S04]  /*0f90*/  IMAD.HI.U32 R5, R20, R5, RZ ;  /* 0x0000000514057227 */ /* 0x000fc800078e00ff */
[----:B---3--:R-:W-:-:S04]  /*0fa0*/  IMAD.HI.U32 R14, R11, R6, RZ ;  /* 0x000000060b0e7227 */ /* 0x008fc800078e00ff */
[C---:B------:R-:W-:Y:S01]  /*0fb0*/  IMAD.HI.U32 R16, R21.reuse, R6, RZ ;  /* 0x0000000615107227 */ /* 0x040fe200078e00ff */
[-C--:B------:R-:W-:Y:S02]  /*0fc0*/  @P2 SHF.R.U32.HI R11, RZ, R7.reuse, R14 ;  /* 0x00000007ff0b2219 */ /* 0x080fe4000001160e */
[-C--:B-1----:R-:W-:Y:S02]  /*0fd0*/  @P1 SHF.R.U32.HI R12, RZ, R8.reuse, R13 ;  /* 0x00000008ff0c1219 */ /* 0x082fe4000001160d */
[----:B------:R-:W-:Y:S02]  /*0fe0*/  SHF.R.U32.HI R5, RZ, R8, R5 ;  /* 0x00000008ff057219 */ /* 0x000fe40000011605 */
[----:B------:R-:W-:Y:S02]  /*0ff0*/  SHF.R.U32.HI R16, RZ, R7, R16 ;  /* 0x00000007ff107219 */ /* 0x000fe40000011610 */
[----:B------:R-:W-:Y:S01]  /*1000*/  SEL R5, R20, R5, !P1 ;  /* 0x0000000514057207 */ /* 0x000fe20004800000 */
[----:B--2---:R-:W-:Y:S01]  /*1010*/  IMAD.HI.U32 R14, R12, R2, RZ ;  /* 0x000000020c0e7227 */ /* 0x004fe200078e00ff */
[----:B------:R-:W-:-:S02]  /*1020*/  SEL R7, R21, R16, !P2 ;  /* 0x0000001015077207 */ /* 0x000fc40005000000 */
[----:B------:R-:W-:Y:S01]  /*1030*/  IADD3 R13, PT, PT, -R5, RZ, RZ ;  /* 0x000000ff050d7210 */ /* 0x000fe20007ffe1ff */
[----:B------:R-:W-:Y:S01]  /*1040*/  IMAD.HI.U32 R6, R11, R2, RZ ;  /* 0x000000020b067227 */ /* 0x000fe200078e00ff */
[----:B------:R-:W-:-:S03]  /*1050*/  @P0 SHF.R.U32.HI R12, RZ, R3, R14 ;  /* 0x00000003ff0c0219 */ /* 0x000fc6000001160e */
[----:B------:R-:W-:Y:S01]  /*1060*/  IMAD R13, R4, R13, R20 ;  /* 0x0000000d040d7224 */ /* 0x000fe200078e0214 */
[----:B------:R-:W-:Y:S01]  /*1070*/  @P0 SHF.R.U32.HI R11, RZ, R3, R6 ;  /* 0x00000003ff0b0219 */ /* 0x000fe20000011606 */
[----:B------:R-:W-:-:S04]  /*1080*/  IMAD R12, R12, R9, RZ ;  /* 0x000000090c0c7224 */ /* 0x000fc800078e02ff */
[----:B------:R-:W-:Y:S01]  /*1090*/  IMAD R6, R11, R9, RZ ;  /* 0x000000090b067224 */ /* 0x000fe200078e02ff */
[----:B------:R-:W-:-:S04]  /*10a0*/  ISETP.GE.AND P1, PT, R5, R12, PT ;  /* 0x0000000c0500720c */ /* 0x000fc80003f26270 */
[----:B------:R-:W-:Y:S01]  /*10b0*/  ISETP.GE.OR P1, PT, R7, R6, P1 ;  /* 0x000000060700720c */ /* 0x000fe20000f26670 */
[----:B------:R-:W-:-:S05]  /*10c0*/  IMAD.HI.U32 R6, R5, R2, RZ ;  /* 0x0000000205067227 */ /* 0x000fca00078e00ff */
[----:B------:R-:W-:-:S04]  /*10d0*/  SHF.R.U32.HI R6, RZ, R3, R6 ;  /* 0x00000003ff067219 */ /* 0x000fc80000011606 */
[----:B------:R-:W-:-:S03]  /*10e0*/  SEL R6, R5, R6, !P0 ;  /* 0x0000000605067207 */ /* 0x000fc60004000000 */
[----:B------:R-:W-:Y:S01]  /*10f0*/  @!P1 IMAD.HI.U32 R8, R7, R2, RZ ;  /* 0x0000000207089227 */ /* 0x000fe200078e00ff */
[----:B------:R-:W-:-:S04]  /*1100*/  IADD3 R2, PT, PT, -R6, RZ, RZ ;  /* 0x000000ff06027210 */ /* 0x000fc80007ffe1ff */
[----:B------:R-:W-:Y:S01]  /*1110*/  @!P1 SHF.R.U32.HI R8, RZ, R3, R8 ;  /* 0x00000003ff089219 */ /* 0x000fe20000011608 */
[----:B------:R-:W-:-:S03]  /*1120*/  IMAD R2, R9, R2, R5 ;  /* 0x0000000209027224 */ /* 0x000fc600078e0205 */
[----:B------:R-:W-:-:S05]  /*1130*/  @!P1 SEL R3, R7, R8, !P0 ;  /* 0x0000000807039207 */ /* 0x000fca0004000000 */
[--C-:B------:R-:W-:Y:S02]  /*1140*/  @!P1 IMAD.IADD R6, R6, 0x1, -R3.reuse ;  /* 0x0000000106069824 */ /* 0x100fe400078e0a03 */
[----:B------:R-:W-:Y:S01]  /*1150*/  @!P1 IMAD R3, R2, R11, R3 ;  /* 0x0000000b02039224 */ /* 0x000fe200078e0203 */
[----:B------:R-:W-:Y:S01]  /*1160*/  IADD3 R2, PT, PT, -R7, RZ, RZ ;  /* 0x000000ff07027210 */ /* 0x000fe20007ffe1ff */
[----:B------:R-:W-:Y:S02]  /*1170*/  @!P1 IMAD R5, R6, R9, R7 ;  /* 0x0000000906059224 */ /* 0x000fe400078e0207 */
[----:B------:R-:W-:Y:S02]  /*1180*/  @!P1 IMAD.MOV.U32 R7, RZ, RZ, R3 ;  /* 0x000000ffff079224 */ /* 0x000fe400078e0003 */
[----:B------:R-:W-:Y:S02]  /*1190*/  IMAD R2, R10, R2, R21 ;  /* 0x000000020a027224 */ /* 0x000fe400078e0215 */
[----:B------:R-:W-:-:S02]  /*11a0*/  IMAD R20, R5, R4, R13 ;  /* 0x0000000405147224 */ /* 0x000fc400078e020d */
[----:B------:R-:W-:Y:S02]  /*11b0*/  IMAD R21, R7, R10, R2 ;  /* 0x0000000a07157224 */ /* 0x000fe400078e0202 */
.L_x_15:
[----:B------:R-:W1:Y:S01]  /*11c0*/  LDCU UR4, c[0x0][0xb30] ;  /* 0x00016600ff0477ac */ /* 0x000e620008000800 */
[----:B------:R-:W2:Y:S08]  /*11d0*/  S2UR UR37, SR_CgaCtaId ;  /* 0x00000000002579c3 */ /* 0x000eb00000008800 */
[----:B------:R-:W3:Y:S01]  /*11e0*/  LDC R40, c[0x0][0xb24] ;  /* 0x0002c900ff287b82 */ /* 0x000ee20000000800 */
[----:B-1----:R-:W-:-:S09]  /*11f0*/  UISETP.NE.AND UP1, UPT, UR4, 0x1, UPT ;  /* 0x000000010400788c */ /* 0x002fd2000bf25270 */
[----:B--2---:R-:W-:Y:S05]  /*1200*/  BRA.U UP1, `(.L_x_16) ;  /* 0x0000000101407547 */ /* 0x004fea000b800000 */
[----:B------:R-:W1:Y:S08]  /*1210*/  LDC.64 R4, c[0x0][0xb10] ;  /* 0x0002c400ff047b82 */ /* 0x000e700000000a00 */
[----:B------:R-:W2:Y:S08]  /*1220*/  LDC.64 R2, c[0x0][0xb18] ;  /* 0x0002c600ff027b82 */ /* 0x000eb00000000a00 */
[----:B------:R-:W4:Y:S08]  /*1230*/  LDC R6, c[0x0][0xb20] ;  /* 0x0002c800ff067b82 */ /* 0x000f300000000800 */
[----:B------:R-:W3:Y:S01]  /*1240*/  LDC R8, c[0x0][0xb0c] ;  /* 0x0002c300ff087b82 */ /* 0x000ee20000000800 */
[----:B-1----:R-:W-:-:S05]  /*1250*/  IMAD.HI.U32 R4, R21, R4, RZ ;  /* 0x0000000415047227 */ /* 0x002fca00078e00ff */
[----:B------:R-:W-:Y:S01]  /*1260*/  SHF.R.U32.HI R4, RZ, R5, R4 ;  /* 0x00000005ff047219 */ /* 0x000fe20000011604 */
[----:B--2---:R-:W-:Y:S01]  /*1270*/  IMAD.HI.U32 R3, R20, R3, RZ ;  /* 0x0000000314037227 */ /* 0x004fe200078e00ff */
[----:B------:R-:W-:-:S04]  /*1280*/  ISETP.NE.AND P0, PT, R2, 0x1, PT ;  /* 0x000000010200780c */ /* 0x000fc80003f05270 */
[----:B----4-:R-:W-:-:S04]  /*1290*/  SHF.R.U32.HI R3, RZ, R6, R3 ;  /* 0x00000006ff037219 */ /* 0x010fc80000011603 */
[----:B------:R-:W-:Y:S02]  /*12a0*/  SEL R3, R20, R3, !P0 ;  /* 0x0000000314037207 */ /* 0x000fe40004000000 */
[----:B---3--:R-:W-:-:S04]  /*12b0*/  ISETP.NE.AND P1, PT, R8, 0x1, PT ;  /* 0x000000010800780c */ /* 0x008fc80003f25270 */
[----:B------:R-:W-:-:S05]  /*12c0*/  SEL R4, R21, R4, !P1 ;  /* 0x0000000415047207 */ /* 0x000fca0004800000 */
[----:B------:R-:W-:Y:S02]  /*12d0*/  IMAD.IADD R5, R3, 0x1, -R4 ;  /* 0x0000000103057824 */ /* 0x000fe400078e0a04 */
[----:B------:R-:W-:Y:S02]  /*12e0*/  IMAD.IADD R3, R4, 0x1, -R3 ;  /* 0x0000000104037824 */ /* 0x000fe400078e0a03 */
[----:B------:R-:W-:Y:S02]  /*12f0*/  IMAD R21, R5, R8, R21 ;  /* 0x0000000805157224 */ /* 0x000fe400078e0215 */
[----:B------:R-:W-:-:S07]  /*1300*/  IMAD R20, R3, R2, R20 ;  /* 0x0000000203147224 */ /* 0x000fce00078e0214 */
.L_x_16:
[----:B------:R-:W-:Y:S01]  /*1310*/  BAR.SYNC.DEFER_BLOCKING 0x0 ;  /* 0x0000000000007b1d */ /* 0x000fe20000010000 */
[----:B------:R-:W-:Y:S01]  /*1320*/  UISETP.NE.AND UP1, UPT, UR8, 0x2, UPT ;  /* 0x000000020800788c */ /* 0x000fe2000bf25270 */
[----:B------:R-:W-:Y:S02]  /*1330*/  ISETP.NE.OR P5, PT, R0, 0x2, !P5 ;  /* 0x000000020000780c */ /* 0x000fe40006fa5670 */
[----:B------:R-:W-:-:S06]  /*1340*/  LOP3.LUT R2, R128, 0x1f, RZ, 0xc0, !PT ;  /* 0x0000001f80027812 */ /* 0x000fcc00078ec0ff */
[----:B------:R-:W-:Y:S05]  /*1350*/  BRA.U UP1, `(.L_x_17) ;  /* 0x0000001901107547 */ /* 0x000fea000b800000 */
[----:B------:R-:W1:Y:S01]  /*1360*/  LDCU UR13, c[0x0][0x38c] ;  /* 0x00007180ff0d77ac */ /* 0x000e620008000800 */
[----:B------:R-:W2:Y:S01]  /*1370*/  LDC R9, c[0x0][0x370] ;  /* 0x0000dc00ff097b82 */ /* 0x000ea20000000800 */
[----:B------:R-:W-:Y:S01]  /*1380*/  PLOP3.LUT P1, PT, PT, PT, UP2, 0x80, 0x8 ;  /* 0x000000000008781c */ /* 0x000fe20003f2f028 */
[----:B------:R-:W-:Y:S01]  /*1390*/  IMAD.MOV.U32 R15, RZ, RZ, 0x1 ;  /* 0x00000001ff0f7424 */ /* 0x000fe200078e00ff */
[----:B------:R-:W-:Y:S01]  /*13a0*/  ISETP.EQ.OR P4, PT, R2, RZ, P5 ;  /* 0x000000ff0200720c */ /* 0x000fe20002f82670 */
[----:B------:R-:W-:Y:S01]  /*13b0*/  IMAD.MOV.U32 R14, RZ, RZ, RZ ;  /* 0x000000ffff0e7224 */ /* 0x000fe200078e00ff */
[----:B------:R-:W-:Y:S02]  /*13c0*/  PLOP3.LUT P1, PT, P1, PT, PT, 0x8, 0x80 ;  /* 0x000000000080781c */ /* 0x000fe40000f2e170 */
[----:B------:R-:W-:Y:S01]  /*13d0*/  CS2R R12, SRZ ;  /* 0x00000000000c7805 */ /* 0x000fe2000001ff00 */
[----:B------:R-:W-:Y:S01]  /*13e0*/  IMAD.MOV.U32 R10, RZ, RZ, 0x1 ;  /* 0x00000001ff0a7424 */ /* 0x000fe200078e00ff */
[----:B------:R-:W4:Y:S01]  /*13f0*/  LDC R0, c[0x0][0x374] ;  /* 0x0000dd00ff007b82 */ /* 0x000f220000000800 */
[----:B------:R-:W2:Y:S01]  /*1400*/  LDCU.64 UR22, c[0x0][0x348] ;  /* 0x00006900ff1677ac */ /* 0x000ea20008000a00 */
[----:B------:R-:W-:Y:S01]  /*1410*/  UMOV UR6, URZ ;  /* 0x000000ff00067c82 */ /* 0x000fe20008000000 */
[----:B-1----:R-:W-:-:S04]  /*1420*/  UIADD3 UR5, UPT, UPT, UR13, 0x1f, URZ ;  /* 0x0000001f0d057890 */ /* 0x002fc8000fffe0ff */
[----:B------:R-:W-:-:S04]  /*1430*/  USHF.R.S32.HI UR4, URZ, 0x1f, UR5 ;  /* 0x0000001fff047899 */ /* 0x000fc80008011405 */
[----:B------:R-:W-:-:S04]  /*1440*/  ULEA.HI UR4, UR4, UR5, URZ, 0x5 ;  /* 0x0000000504047291 */ /* 0x000fc8000f8f28ff */
[----:B------:R-:W-:Y:S02]  /*1450*/  USHF.R.S32.HI UR15, URZ, 0x5, UR4 ;  /* 0x00000005ff0f7899 */ /* 0x000fe40008011404 */
[----:B------:R-:W-:Y:S02]  /*1460*/  UIADD3 UR4, UPT, UPT, UR13, -0x1, URZ ;  /* 0xffffffff0d047890 */ /* 0x000fe4000fffe0ff */
[----:B------:R-:W-:Y:S02]  /*1470*/  UISETP.LT.U32.AND UP0, UPT, UR15, 0x3, UPT ;  /* 0x000000030f00788c */ /* 0x000fe4000bf01070 */
[----:B------:R-:W-:Y:S02]  /*1480*/  UISETP.GE.U32.AND UP1, UPT, UR4, -0x3f, UPT ;  /* 0xffffffc10400788c */ /* 0x000fe4000bf26070 */
[----:B------:R-:W-:Y:S02]  /*1490*/  USEL UR14, UR15, 0x3, UP0 ;  /* 0x000000030f0e7887 */ /* 0x000fe40008000000 */
[----:B------:R-:W-:-:S02]  /*14a0*/  UIADD3 UR13, UPT, UPT, UR13, 0x3e, URZ ;  /* 0x0000003e0d0d7890 */ /* 0x000fc4000fffe0ff */
[----:B------:R-:W-:Y:S02]  /*14b0*/  UIADD3 UR5, UPT, UPT, UR14, -0x1, URZ ;  /* 0xffffffff0e057890 */ /* 0x000fe4000fffe0ff */
[----:B------:R-:W-:-:S03]  /*14c0*/  UIADD3 UR7, UPT, UPT, UR15, -UR14, URZ ;  /* 0x8000000e0f077290 */ /* 0x000fc6000fffe0ff */
[----:B------:R-:W-:-:S04]  /*14d0*/  @UP1 UIADD3 UR5, UPT, UPT, UR14, URZ, URZ ;  /* 0x000000ff0e051290 */ /* 0x000fc8000fffe0ff */
[----:B--2---:R-:W-:-:S12]  /*14e0*/  UIADD3 UR5, UPT, UPT, UR5, 0x1, URZ ;  /* 0x0000000105057890 */ /* 0x004fd8000fffe0ff */
.L_x_39:
[----:B------:R-:W-:Y:S01]  /*14f0*/  UISETP.NE.AND UP0, UPT, UR37, URZ, UPT ;  /* 0x000000ff2500728c */ /* 0x000fe2000bf05270 */
[----:B------:R-:W1:Y:S08]  /*1500*/  S2UR UR37, SR_CgaCtaId ;  /* 0x00000000002579c3 */ /* 0x000e700000008800 */
[----:B------:R-:W-:Y:S05]  /*1510*/  BRA.U UP0, `(.L_x_18) ;  /* 0x0000000100347547 */ /* 0x000fea000b800000 */
[----:B------:R-:W2:Y:S01]  /*1520*/  S2R R2, SR_CgaCtaId ;  /* 0x0000000000027919 */ /* 0x000ea20000008800 */
[----:B------:R-:W-:-:S04]  /*1530*/  MOV R3, 0x400 ;  /* 0x0000040000037802 */ /* 0x000fc80000000f00 */
[----:B--2---:R-:W-:Y:S02]  /*1540*/  LEA R3, R2, R3, 0x18 ;  /* 0x0000000302037211 */ /* 0x004fe400078ec0ff */
[----:B------:R-:W-:-:S03]  /*1550*/  SHF.L.U32 R2, R10, 0x1f, RZ ;  /* 0x0000001f0a027819 */ /* 0x000fc600000006ff */
[----:B------:R-:W-:-:S04]  /*1560*/  IMAD R3, R12, 0x8, R3 ;  /* 0x000000080c037824 */ /* 0x000fc800078e0203 */
[----:B------:R-:W2:Y:S02]  /*1570*/  SYNCS.PHASECHK.TRANS64.TRYWAIT P0, [R3+URZ+0xd0], R2 ;  /* 0x0000d002030075a7 */ /* 0x000ea400080011ff */
[----:B--2---:R-:W-:Y:S05]  /*1580*/  @!P0 BRA `(.L_x_19) ;  /* 0x000000a400588947 */ /* 0x004fea0003800000 */
.L_x_168:
[----:B------:R-:W-:Y:S01]  /*1590*/  VIADD R12, R12, 0x1 ;  /* 0x000000010c0c7836 */ /* 0x000fe20000000000 */
[----:B------:R2:W-:Y:S04]  /*15a0*/  SYNCS.ARRIVE.TRANS64.A1T0 RZ, [R3+URZ+0xc0], RZ ;  /* 0x0000c0ff03ff79a7 */ /* 0x0005e800081000ff */
[----:B------:R-:W-:-:S04]  /*15b0*/  ISETP.NE.AND P0, PT, R12, 0x2, PT ;  /* 0x000000020c00780c */ /* 0x000fc80003f05270 */
[----:B------:R-:W-:Y:S02]  /*15c0*/  SEL R12, R12, RZ, P0 ;  /* 0x000000ff0c0c7207 */ /* 0x000fe40000000000 */
[----:B--2---:R-:W-:-:S04]  /*15d0*/  SEL R3, RZ, 0x1, P0 ;  /* 0x00000001ff037807 */ /* 0x004fc80000000000 */
[----:B------:R-:W-:-:S07]  /*15e0*/  LOP3.LUT R10, R10, R3, RZ, 0x3c, !PT ;  /* 0x000000030a0a7212 */ /* 0x000fce00078e3cff */
.L_x_18:
[----:B------:R-:W-:Y:S01]  /*15f0*/  UMOV UR4, 0x400 ;  /* 0x0000040000047882 */ /* 0x000fe20000000000 */
[----:B------:R-:W-:Y:S01]  /*1600*/  SHF.L.U32 R2, R15, 0x1f, RZ ;  /* 0x0000001f0f027819 */ /* 0x000fe200000006ff */
[----:B-1----:R-:W-:Y:S01]  /*1610*/  ULEA UR4, UR37, UR4, 0x18 ;  /* 0x0000000425047291 */ /* 0x002fe2000f8ec0ff */
[----:B------:R-:W-:Y:S01]  /*1620*/  R2UR UR66, R20 ;  /* 0x00000000144272ca */ /* 0x000fe200000e0000 */
[----:B------:R-:W-:Y:S02]  /*1630*/  UISETP.GE.U32.AND UP0, UPT, UR13, 0x3f, UPT ;  /* 0x0000003f0d00788c */ /* 0x000fe4000bf06070 */
[----:B------:R-:W-:Y:S01]  /*1640*/  ULEA UR8, UR6, UR4, 0x3 ;  /* 0x0000000406087291 */ /* 0x000fe2000f8e18ff */
[----:B------:R-:W-:-:S08]  /*1650*/  UMOV UR21, URZ ;  /* 0x000000ff00157c82 */ /* 0x000fd00008000000 */
[----:B------:R1:W2:Y:S01]  /*1660*/  SYNCS.PHASECHK.TRANS64.TRYWAIT P2, [UR8+0x18], R2 ;  /* 0x00001802ff0075a7 */ /* 0x0002a20008041108 */
[----:B------:R-:W-:Y:S01]  /*1670*/  R2UR UR8, R21 ;  /* 0x00000000150872ca */ /* 0x000fe200000e0000 */
[----:B------:R-:W-:-:S12]  /*1680*/  USHF.L.U32 UR66, UR66, 0x8, URZ ;  /* 0x0000000842427899 */ /* 0x000fd800080006ff */
[----:B------:R-:W-:-:S06]  /*1690*/  USHF.L.U32 UR8, UR8, 0x7, URZ ;  /* 0x0000000708087899 */ /* 0x000fcc00080006ff */
[----:B------:R-:W-:Y:S01]  /*16a0*/  IMAD.U32 R3, RZ, RZ, UR8 ;  /* 0x00000008ff037e24 */ /* 0x000fe2000f8e00ff */
[----:B------:R-:W-:Y:S06]  /*16b0*/  BRA.U !UP0, `(.L_x_20) ;  /* 0x0000000508b47547 */ /* 0x000fec000b800000 */
[----:B------:R-:W-:Y:S02]  /*16c0*/  UIADD3 UR58, UPT, UPT, UR66, 0x20, URZ ;  /* 0x00000020423a7890 */ /* 0x000fe4000fffe0ff */
[----:B------:R-:W-:Y:S02]  /*16d0*/  UIADD3 UR50, UPT, UPT, UR66, 0x40, URZ ;  /* 0x0000004042327890 */ /* 0x000fe4000fffe0ff */
[----:B------:R-:W-:Y:S02]  /*16e0*/  UIADD3 UR42, UPT, UPT, UR66, 0x60, URZ ;  /* 0x00000060422a7890 */ /* 0x000fe4000fffe0ff */
[----:B------:R-:W-:Y:S02]  /*16f0*/  UIADD3 UR34, UPT, UPT, UR66, 0x80, URZ ;  /* 0x0000008042227890 */ /* 0x000fe4000fffe0ff */
[----:B------:R-:W-:Y:S02]  /*1700*/  UIADD3 UR26, UPT, UPT, UR66, 0xa0, URZ ;  /* 0x000000a0421a7890 */ /* 0x000fe4000fffe0ff */
[----:B------:R-:W-:-:S02]  /*1710*/  UIADD3 UR18, UPT, UPT, UR66, 0xc0, URZ ;  /* 0x000000c042127890 */ /* 0x000fc4000fffe0ff */
[----:B------:R-:W-:Y:S01]  /*1720*/  UIADD3 UR10, UPT, UPT, UR66, 0xe0, URZ ;  /* 0x000000e0420a7890 */ /* 0x000fe2000fffe0ff */
[----:B------:R-:W-:Y:S01]  /*1730*/  UMOV UR30, URZ ;  /* 0x000000ff001e7c82 */ /* 0x000fe20008000000 */
[----:B------:R-:W-:-:S10]  /*1740*/  UMOV UR29, UR6 ;  /* 0x00000006001d7c82 */ /* 0x000fd40008000000 */
.L_x_27:
[----:B------:R-:W-:Y:S01]  /*1750*/  ULEA UR6, UR29, UR4, 0x3 ;  /* 0x000000041d067291 */ /* 0x000fe2000f8e18ff */
[----:B--2---:R-:W-:-:S05]  /*1760*/  @!P5 MOV R5, 0xc000 ;  /* 0x0000c0000005d802 */ /* 0x004fca0000000f00 */
[----:B-1----:R-:W-:Y:S01]  /*1770*/  MOV R2, UR6 ;  /* 0x0000000600027c02 */ /* 0x002fe20008000f00 */
[----:B--2---:R-:W-:Y:S06]  /*1780*/  @P2 BRA `(.L_x_21) ;  /* 0x0000000000102947 */ /* 0x004fec0003800000 */
[----:B------:R-:W-:Y:S02]  /*1790*/  R2UR UR6, R2 ;  /* 0x00000000020672ca */ /* 0x000fe400000e0000 */
[----:B------:R-:W-:-:S11]  /*17a0*/  SHF.L.U32 R7, R15, 0x1f, RZ ;  /* 0x0000001f0f077819 */ /* 0x000fd600000006ff */
[----:B------:R-:W1:Y:S02]  /*17b0*/  SYNCS.PHASECHK.TRANS64.TRYWAIT P0, [UR6+0x18], R7 ;  /* 0x00001807ff0075a7 */ /* 0x000e640008001106 */
[----:B-1----:R-:W-:Y:S05]  /*17c0*/  @!P0 BRA `(.L_x_22) ;  /* 0x000000a000dc8947 */ /* 0x002fea0003800000 */
.L_x_21:
[----:B------:R-:W-:Y:S01]  /*17d0*/  R2UR UR6, R2 ;  /* 0x00000000020672ca */ /* 0x000fe200000e0000 */
[----:B------:R-:W-:-:S12]  /*17e0*/  BSSY.RECONVERGENT B0, `(.L_x_23) ;  /* 0x0000004000007945 */ /* 0x000fd80003800200 */
[----:B------:R2:W-:Y:S01]  /*17f0*/  @!P5 SYNCS.ARRIVE.TRANS64 RZ, [UR6], R5 ;  /* 0x00000005ffffd9a7 */ /* 0x0005e20008000006 */
[----:B------:R-:W-:Y:S05]  /*1800*/  @P4 BRA `(.L_x_24) ;  /* 0x0000000000044947 */ /* 0x000fea0003800000 */
[----:B------:R-:W-:Y:S05]  /*1810*/  BPT.TRAP 0x1 ;  /* 0x000000040000795c */ /* 0x000fea0000300000 */
.L_x_24:
[----:B------:R-:W-:Y:S05]  /*1820*/  BSYNC.RECONVERGENT B0 ;  /* 0x0000000000007941 */ /* 0x000fea0003800200 */
.L_x_23:
[----:B------:R-:W-:Y:S01]  /*1830*/  UIADD3 UR6, UPT, UPT, UR29, 0x1, URZ ;  /* 0x000000011d067890 */ /* 0x000fe2000fffe0ff */
[----:B------:R-:W-:Y:S01]  /*1840*/  BSSY.RECONVERGENT B0, `(.L_x_25) ;  /* 0x000004f000007945 */ /* 0x000fe20003800200 */
[----:B------:R-:W-:Y:S02]  /*1850*/  ELECT P0, URZ, PT ;  /* 0x0000000000ff782f */ /* 0x000fe40003800000 */
[----:B------:R-:W-:-:S04]  /*1860*/  UISETP.NE.AND UP0, UPT, UR6, 0x3, UPT ;  /* 0x000000030600788c */ /* 0x000fc8000bf05270 */
[----:B------:R-:W-:Y:S02]  /*1870*/  USEL UR9, URZ, 0x1, UP0 ;  /* 0x00000001ff097887 */ /* 0x000fe40008000000 */
[----:B------:R-:W-:-:S04]  /*1880*/  USEL UR6, UR6, URZ, UP0 ;  /* 0x000000ff06067287 */ /* 0x000fc80008000000 */
[----:B------:R-:W-:Y:S01]  /*1890*/  ULEA UR8, UR6, UR4, 0x3 ;  /* 0x0000000406087291 */ /* 0x000fe2000f8e18ff */
[----:B------:R-:W-:-:S04]  /*18a0*/  LOP3.LUT R15, R15, UR9, RZ, 0x3c, !PT ;  /* 0x000000090f0f7c12 */ /* 0x000fc8000f8e3cff */
[----:B-1----:R-:W-:-:S04]  /*18b0*/  SHF.L.U32 R4, R15, 0x1f, RZ ;  /* 0x0000001f0f047819 */ /* 0x002fc800000006ff */
[----:B------:R1:W1:Y:S01]  /*18c0*/  SYNCS.PHASECHK.TRANS64.TRYWAIT P2, [UR8+0x18], R4 ;  /* 0x00001804ff0075a7 */ /* 0x0002620008041108 */
[----:B------:R-:W-:Y:S05]  /*18d0*/  @!P0 BRA `(.L_x_26) ;  /* 0x0000000400148947 */ /* 0x000fea0003800000 */
[----:B------:R-:W-:Y:S01]  /*18e0*/  USHF.L.U32 UR24, UR30, 0x5, URZ ;  /* 0x000000051e187899 */ /* 0x000fe200080006ff */
[----:B------:R-:W-:Y:S01]  /*18f0*/  R2UR UR19, R2 ;  /* 0x00000000021372ca */ /* 0x000fe200000e0000 */
[----:B------:R-:W-:Y:S01]  /*1900*/  ULEA UR11, UR29, UR4, 0xe ;  /* 0x000000041d0b7291 */ /* 0x000fe2000f8e70ff */
[----:B------:R-:W-:Y:S01]  /*1910*/  R2UR UR16, R115 ;  /* 0x00000000731072ca */ /* 0x000fe200000e0000 */
[----:B------:R-:W-:Y:S01]  /*1920*/  UIADD3 UR54, UP1, UPT, UR22, 0x80, URZ ;  /* 0x0000008016367890 */ /* 0x000fe2000ff3e0ff */
[----:B------:R-:W-:Y:S01]  /*1930*/  MOV.SPILL R6, UR66 ;  /* 0x0000004200067c02 */ /* 0x000fe20009000f00 */
[----:B------:R-:W-:Y:S01]  /*1940*/  ULEA UR8, UR29, UR4, 0xf ;  /* 0x000000041d087291 */ /* 0x000fe2000f8e78ff */
[----:B------:R-:W-:Y:S01]  /*1950*/  UMOV UR67, UR24 ;  /* 0x0000001800437c82 */ /* 0x000fe20008000000 */
[----:B------:R-:W-:Y:S01]  /*1960*/  UIADD3.X UR55, UPT, UPT, URZ, UR23, URZ, UP1, !UPT ;  /* 0x00000017ff377290 */ /* 0x000fe20008ffe4ff */
[----:B------:R-:W-:Y:S01]  /*1970*/  MOV.SPILL R7, UR67 ;  /* 0x0000004300077c02 */ /* 0x000fe20009000f00 */
[----:B------:R-:W-:Y:S01]  /*1980*/  UIADD3 UR21, UPT, UPT, UR11, 0x10800, URZ ;  /* 0x000108000b157890 */ /* 0x000fe2000fffe0ff */
[----:B------:R-:W-:Y:S01]  /*1990*/  R2UR UR67, R3 ;  /* 0x00000000034372ca */ /* 0x000fe200000e0000 */
[----:B------:R-:W-:-:S02]  /*19a0*/  UIADD3 UR64, UPT, UPT, UR8, 0x1c800, URZ ;  /* 0x0001c80008407890 */ /* 0x000fc4000fffe0ff */
[----:B------:R-:W-:Y:S01]  /*19b0*/  USHF.L.U32 UR66, UR30, 0x5, URZ ;  /* 0x000000051e427899 */ /* 0x000fe200080006ff */
[----:B------:R-:W-:Y:S01]  /*19c0*/  UMOV UR65, UR19 ;  /* 0x0000001300417c82 */ /* 0x000fe20008000000 */
[----:B------:R-:W-:Y:S01]  /*19d0*/  UMOV UR68, UR16 ;  /* 0x0000001000447c82 */ /* 0x000fe20008000000 */
[----:B--2---:R-:W-:Y:S01]  /*19e0*/  MOV.SPILL R5, UR65 ;  /* 0x0000004100057c02 */ /* 0x004fe20009000f00 */
[----:B------:R-:W-:Y:S01]  /*19f0*/  UMOV UR38, 0x0 ;  /* 0x0000000000267882 */ /* 0x000fe20000000000 */
[----:B------:R-:W-:Y:S01]  /*1a00*/  MOV.SPILL R16, UR68 ;  /* 0x0000004400107c02 */ /* 0x000fe20009000f00 */
[----:B------:R-:W-:Y:S01]  /*1a10*/  UMOV UR39, 0x10000000 ;  /* 0x1000000000277882 */ /* 0x000fe20000000000 */
[----:B-1----:R-:W-:Y:S01]  /*1a20*/  MOV.SPILL R4, UR64 ;  /* 0x0000004000047c02 */ /* 0x002fe20009000f00 */
[----:B------:R-:W-:Y:S01]  /*1a30*/  UMOV UR64, UR21 ;  /* 0x0000001500407c82 */ /* 0x000fe20008000000 */
        /* <DEDUP_REMOVED lines=16> */
[----:B------:R1:W-:Y:S01]  /*1b40*/  UTMALDG.3D [UR64], [UR54], desc[UR38] ;  /* 0x00002640360075b4 */ /* 0x0003e20008011000 */
[----:B------:R-:W-:-:S02]  /*1b50*/  UIADD3 UR46, UP0, UPT, UR22, 0x180, URZ ;  /* 0x00000180162e7890 */ /* 0x000fc4000ff1e0ff */
[----:B------:R-:W-:Y:S02]  /*1b60*/  UIADD3 UR56, UPT, UPT, UR8, 0x1d800, URZ ;  /* 0x0001d80008387890 */ /* 0x000fe4000fffe0ff */
[----:B------:R-:W-:Y:S02]  /*1b70*/  UIADD3.X UR47, UPT, UPT, URZ, UR23, URZ, UP0, !UPT ;  /* 0x00000017ff2f7290 */ /* 0x000fe400087fe4ff */
[----:B------:R-:W-:Y:S02]  /*1b80*/  UIADD3 UR48, UPT, UPT, UR8, 0x1e800, URZ ;  /* 0x0001e80008307890 */ /* 0x000fe4000fffe0ff */
[----:B------:R-:W-:Y:S02]  /*1b90*/  UIADD3 UR40, UPT, UPT, UR8, 0x1f800, URZ ;  /* 0x0001f80008287890 */ /* 0x000fe4000fffe0ff */
[----:B------:R-:W-:Y:S01]  /*1ba0*/  UIADD3 UR32, UPT, UPT, UR8, 0x20800, URZ ;  /* 0x0002080008207890 */ /* 0x000fe2000fffe0ff */
[----:B------:R-:W-:Y:S01]  /*1bb0*/  UMOV UR60, UR16 ;  /* 0x00000010003c7c82 */ /* 0x000fe20008000000 */
[----:B------:R-:W-:Y:S01]  /*1bc0*/  UMOV UR52, UR16 ;  /* 0x0000001000347c82 */ /* 0x000fe20008000000 */
[----:B------:R-:W-:Y:S01]  /*1bd0*/  UMOV UR44, UR16 ;  /* 0x00000010002c7c82 */ /* 0x000fe20008000000 */
[----:B------:R-:W-:Y:S01]  /*1be0*/  UMOV UR36, UR16 ;  /* 0x0000001000247c82 */ /* 0x000fe20008000000 */
[----:B------:R-:W-:Y:S01]  /*1bf0*/  UMOV UR28, UR16 ;  /* 0x00000010001c7c82 */ /* 0x000fe20008000000 */
[----:B------:R-:W-:Y:S01]  /*1c00*/  UMOV UR20, UR16 ;  /* 0x0000001000147c82 */ /* 0x000fe20008000000 */
[----:B------:R-:W-:Y:S01]  /*1c10*/  UMOV UR12, UR16 ;  /* 0x00000010000c7c82 */ /* 0x000fe20008000000 */
[----:B------:R-:W-:-:S02]  /*1c20*/  UIADD3 UR24, UPT, UPT, UR8, 0x21800, URZ ;  /* 0x0002180008187890 */ /* 0x000fc4000fffe0ff */
[----:B------:R-:W-:Y:S02]  /*1c30*/  UIADD3 UR16, UPT, UPT, UR8, 0x22800, URZ ;  /* 0x0002280008107890 */ /* 0x000fe4000fffe0ff */
[----:B------:R-:W-:Y:S01]  /*1c40*/  UIADD3 UR8, UPT, UPT, UR8, 0x23800, URZ ;  /* 0x0002380008087890 */ /* 0x000fe2000fffe0ff */
[----:B-1----:R-:W-:Y:S02]  /*1c50*/  R2UR.FILL UR68, R16 ;  /* 0x00000000104472ca */ /* 0x002fe400004e0000 */
[----:B------:R-:W-:Y:S02]  /*1c60*/  R2UR.FILL UR67, R7 ;  /* 0x00000000074372ca */ /* 0x000fe400004e0000 */
[----:B------:R-:W-:Y:S02]  /*1c70*/  R2UR.FILL UR66, R6 ;  /* 0x00000000064272ca */ /* 0x000fe400004e0000 */
[----:B------:R-:W-:Y:S02]  /*1c80*/  R2UR.FILL UR65, R5 ;  /* 0x00000000054172ca */ /* 0x000fe400004e0000 */
[----:B------:R-:W-:-:S13]  /*1c90*/  R2UR.FILL UR64, R4 ;  /* 0x00000000044072ca */ /* 0x000fda00004e0000 */
[----:B------:R1:W-:Y:S01]  /*1ca0*/  UTMALDG.3D [UR64], [UR46], desc[UR38] ;  /* 0x000026402e0075b4 */ /* 0x0003e20008011000 */
[----:B------:R1:W-:Y:S01]  /*1cb0*/  UTMALDG.3D [UR56], [UR46], desc[UR38] ;  /* 0x000026382e0075b4 */ /* 0x0003e20008011000 */
[----:B------:R1:W-:Y:S01]  /*1cc0*/  UTMALDG.3D [UR48], [UR46], desc[UR38] ;  /* 0x000026302e0075b4 */ /* 0x0003e20008011000 */
[----:B------:R1:W-:Y:S01]  /*1cd0*/  UTMALDG.3D [UR40], [UR46], desc[UR38] ;  /* 0x000026282e0075b4 */ /* 0x0003e20008011000 */
[----:B------:R1:W-:Y:S01]  /*1ce0*/  UTMALDG.3D [UR32], [UR46], desc[UR38] ;  /* 0x000026202e0075b4 */ /* 0x0003e20008011000 */
[----:B------:R1:W-:Y:S01]  /*1cf0*/  UTMALDG.3D [UR24], [UR46], desc[UR38] ;  /* 0x000026182e0075b4 */ /* 0x0003e20008011000 */
[----:B------:R1:W-:Y:S01]  /*1d00*/  UTMALDG.3D [UR16], [UR46], desc[UR38] ;  /* 0x000026102e0075b4 */ /* 0x0003e20008011000 */
[----:B------:R1:W-:Y:S02]  /*1d10*/  UTMALDG.3D [UR8], [UR46], desc[UR38] ;  /* 0x000026082e0075b4 */ /* 0x0003e40008011000 */
[----:B-1----:R-:W-:Y:S01]  /*1d20*/  NOP ;  /* 0x0000000000007918 */ /* 0x002fe20000000000 */
.L_x_26:
[----:B------:R-:W-:Y:S05]  /*1d30*/  BSYNC.RECONVERGENT B0 ;  /* 0x0000000000007941 */ /* 0x000fea0003800200 */
.L_x_25:
[----:B------:R-:W-:Y:S01]  /*1d40*/  UIADD3 UR30, UPT, UPT, UR30, 0x1, URZ ;  /* 0x000000011e1e7890 */ /* 0x000fe2000fffe0ff */
[----:B------:R-:W-:Y:S01]  /*1d50*/  UMOV UR29, UR6 ;  /* 0x00000006001d7c82 */ /* 0x000fe20008000000 */
[----:B------:R-:W-:Y:S02]  /*1d60*/  UMOV UR21, UR5 ;  /* 0x0000000500157c82 */ /* 0x000fe40008000000 */
[----:B------:R-:W-:-:S09]  /*1d70*/  UISETP.NE.AND UP0, UPT, UR30, UR5, UPT ;  /* 0x000000051e00728c */ /* 0x000fd2000bf05270 */
[----:B------:R-:W-:Y:S05]  /*1d80*/  BRA.U UP0, `(.L_x_27) ;  /* 0xfffffff900707547 */ /* 0x000fea000b83ffff */
.L_x_20:
[----:B------:R-:W-:Y:S01]  /*1d90*/  ULEA UR8, UR6, UR4, 0x3 ;  /* 0x0000000406087291 */ /* 0x000fe2000f8e18ff */
[----:B-1----:R-:W-:Y:S01]  /*1da0*/  SHF.L.U32 R2, R15, 0x1f, RZ ;  /* 0x0000001f0f027819 */ /* 0x002fe200000006ff */
[----:B------:R-:W-:Y:S01]  /*1db0*/  @!P1 SYNCS.ARRIVE.TRANS64.A1T0 RZ, [UR4+0x78], RZ ;  /* 0x000078ffffff99a7 */ /* 0x000fe20008100004 */
[----:B------:R-:W-:-:S06]  /*1dc0*/  UISETP.GT.AND UP0, UPT, UR15, UR14, UPT ;  /* 0x0000000e0f00728c */ /* 0x000fcc000bf04270 */
[----:B------:R1:W1:Y:S03]  /*1dd0*/  SYNCS.PHASECHK.TRANS64.TRYWAIT P1, [UR8+0x18], R2 ;  /* 0x00001802ff0075a7 */ /* 0x0002660008021108 */
[----:B------:R-:W-:Y:S05]  /*1de0*/  BRA.U !UP0, `(.L_x_28) ;  /* 0x00000005086c7547 */ /* 0x000fea000b800000 */
[----:B------:R-:W-:Y:S02]  /*1df0*/  UIADD3 UR29, UPT, UPT, UR7, UR21, URZ ;  /* 0x00000015071d7290 */ /* 0x000fe4000fffe0ff */
[----:B------:R-:W-:Y:S02]  /*1e00*/  UIADD3 UR58, UPT, UPT, UR66, 0x20, URZ ;  /* 0x00000020423a7890 */ /* 0x000fe4000fffe0ff */
[----:B------:R-:W-:Y:S02]  /*1e10*/  UIADD3 UR50, UPT, UPT, UR66, 0x40, URZ ;  /* 0x0000004042327890 */ /* 0x000fe4000fffe0ff */
[----:B------:R-:W-:Y:S02]  /*1e20*/  UIADD3 UR42, UPT, UPT, UR66, 0x60, URZ ;  /* 0x00000060422a7890 */ /* 0x000fe4000fffe0ff */
[----:B------:R-:W-:Y:S02]  /*1e30*/  UIADD3 UR34, UPT, UPT, UR66, 0x80, URZ ;  /* 0x0000008042227890 */ /* 0x000fe4000fffe0ff */
[----:B------:R-:W-:-:S02]  /*1e40*/  UIADD3 UR26, UPT, UPT, UR66, 0xa0, URZ ;  /* 0x000000a0421a7890 */ /* 0x000fc4000fffe0ff */
[----:B------:R-:W-:Y:S02]  /*1e50*/  UIADD3 UR18, UPT, UPT, UR66, 0xc0, URZ ;  /* 0x000000c042127890 */ /* 0x000fe4000fffe0ff */
[----:B------:R-:W-:Y:S01]  /*1e60*/  UIADD3 UR10, UPT, UPT, UR66, 0xe0, URZ ;  /* 0x000000e0420a7890 */ /* 0x000fe2000fffe0ff */
[----:B------:R-:W-:-:S11]  /*1e70*/  UMOV UR30, UR6 ;  /* 0x00000006001e7c82 */ /* 0x000fd60008000000 */
.L_x_35:
[----:B------:R-:W-:Y:S01]  /*1e80*/  ULEA UR73, UR30, UR4, 0x3 ;  /* 0x000000041e497291 */ /* 0x000fe2000f8e18ff */
[----:B------:R-:W-:Y:S01]  /*1e90*/  @!P5 MOV R4, 0xc000 ;  /* 0x0000c0000004d802 */ /* 0x000fe20000000f00 */
[----:B-1----:R-:W-:Y:S10]  /*1ea0*/  @P1 BRA `(.L_x_29) ;  /* 0x00000000000c1947 */ /* 0x002ff40003800000 */
[----:B--2---:R-:W-:-:S04]  /*1eb0*/  SHF.L.U32 R5, R15, 0x1f, RZ ;  /* 0x0000001f0f057819 */ /* 0x004fc800000006ff */
[----:B------:R-:W1:Y:S02]  /*1ec0*/  SYNCS.PHASECHK.TRANS64.TRYWAIT P0, [UR73+0x18], R5 ;  /* 0x00001805ff0075a7 */ /* 0x000e640008001149 */
[----:B-1----:R-:W-:Y:S05]  /*1ed0*/  @!P0 BRA `(.L_x_30) ;  /* 0x0000009c00348947 */ /* 0x002fea0003800000 */
.L_x_29:
[----:B------:R1:W-:Y:S01]  /*1ee0*/  @!P5 SYNCS.ARRIVE.TRANS64 RZ, [UR73], R4 ;  /* 0x00000004ffffd9a7 */ /* 0x0003e20008000049 */
[----:B------:R-:W-:Y:S04]  /*1ef0*/  BSSY.RECONVERGENT B0, `(.L_x_31) ;  /* 0x0000003000007945 */ /* 0x000fe80003800200 */
[----:B------:R-:W-:Y:S05]  /*1f00*/  @P4 BRA `(.L_x_32) ;  /* 0x0000000000044947 */ /* 0x000fea0003800000 */
[----:B------:R-:W-:Y:S05]  /*1f10*/  BPT.TRAP 0x1 ;  /* 0x000000040000795c */ /* 0x000fea0000300000 */
.L_x_32:
[----:B------:R-:W-:Y:S05]  /*1f20*/  BSYNC.RECONVERGENT B0 ;  /* 0x0000000000007941 */ /* 0x000fea0003800200 */
.L_x_31:
        /* <DEDUP_REMOVED lines=11> */
[----:B------:R-:W-:Y:S01]  /*1fe0*/  R2UR UR11, R115 ;  /* 0x00000000730b72ca */ /* 0x000fe200000e0000 */
[----:B------:R-:W-:Y:S01]  /*1ff0*/  ULEA UR72, UR30, UR4, 0xe ;  /* 0x000000041e487291 */ /* 0x000fe2000f8e70ff */
[----:B------:R-:W-:Y:S01]  /*2000*/  R2UR UR75, R3 ;  /* 0x00000000034b72ca */ /* 0x000fe200000e0000 */
[----:B------:R-:W-:Y:S02]  /*2010*/  UIADD3 UR54, UP1, UPT, UR22, 0x80, URZ ;  /* 0x0000008016367890 */ /* 0x000fe4000ff3e0ff */
[----:B------:R-:W-:Y:S02]  /*2020*/  ULEA UR8, UR30, UR4, 0xf ;  /* 0x000000041e087291 */ /* 0x000fe4000f8e78ff */
[----:B------:R-:W-:Y:S02]  /*2030*/  UIADD3 UR46, UP0, UPT, UR22, 0x180, URZ ;  /* 0x00000180162e7890 */ /* 0x000fe4000ff1e0ff */
[----:B------:R-:W-:Y:S02]  /*2040*/  USHF.L.U32 UR74, UR21, 0x5, URZ ;  /* 0x00000005154a7899 */ /* 0x000fe400080006ff */
[----:B------:R-:W-:-:S02]  /*2050*/  UIADD3.X UR55, UPT, UPT, URZ, UR23, URZ, UP1, !UPT ;  /* 0x00000017ff377290 */ /* 0x000fc40008ffe4ff */
[----:B------:R-:W-:Y:S02]  /*2060*/  UIADD3 UR72, UPT, UPT, UR72, 0x10800, URZ ;  /* 0x0001080048487890 */ /* 0x000fe4000fffe0ff */
[----:B------:R-:W-:Y:S02]  /*2070*/  UIADD3.X UR47, UPT, UPT, URZ, UR23, URZ, UP0, !UPT ;  /* 0x00000017ff2f7290 */ /* 0x000fe400087fe4ff */
[----:B------:R-:W-:Y:S02]  /*2080*/  UIADD3 UR64, UPT, UPT, UR8, 0x1c800, URZ ;  /* 0x0001c80008407890 */ /* 0x000fe4000fffe0ff */
[----:B------:R-:W-:Y:S02]  /*2090*/  UIADD3 UR56, UPT, UPT, UR8, 0x1d800, URZ ;  /* 0x0001d80008387890 */ /* 0x000fe4000fffe0ff */
[----:B------:R-:W-:Y:S02]  /*20a0*/  UIADD3 UR48, UPT, UPT, UR8, 0x1e800, URZ ;  /* 0x0001e80008307890 */ /* 0x000fe4000fffe0ff */
[----:B------:R-:W-:-:S02]  /*20b0*/  UIADD3 UR40, UPT, UPT, UR8, 0x1f800, URZ ;  /* 0x0001f80008287890 */ /* 0x000fc4000fffe0ff */
[----:B------:R-:W-:Y:S02]  /*20c0*/  UIADD3 UR32, UPT, UPT, UR8, 0x20800, URZ ;  /* 0x0002080008207890 */ /* 0x000fe4000fffe0ff */
[----:B------:R-:W-:Y:S01]  /*20d0*/  UIADD3 UR24, UPT, UPT, UR8, 0x21800, URZ ;  /* 0x0002180008187890 */ /* 0x000fe2000fffe0ff */
[----:B------:R-:W-:Y:S01]  /*20e0*/  UMOV UR38, 0x0 ;  /* 0x0000000000267882 */ /* 0x000fe20000000000 */
[----:B------:R-:W-:Y:S01]  /*20f0*/  UMOV UR39, 0x10000000 ;  /* 0x1000000000277882 */ /* 0x000fe20000000000 */
[----:B------:R-:W-:Y:S01]  /*2100*/  UMOV UR76, UR11 ;  /* 0x0000000b004c7c82 */ /* 0x000fe20008000000 */
[----:B------:R-:W-:Y:S01]  /*2110*/  UIADD3 UR16, UPT, UPT, UR8, 0x22800, URZ ;  /* 0x0002280008107890 */ /* 0x000fe2000fffe0ff */
[----:B------:R1:W-:Y:S01]  /*2120*/  UTMALDG.3D [UR72], [UR54], desc[UR38] ;  /* 0x00002648360075b4 */ /* 0x0003e20008011000 */
[----:B------:R-:W-:Y:S01]  /*2130*/  UMOV UR65, UR73 ;  /* 0x0000004900417c82 */ /* 0x000fe20008000000 */
[----:B------:R-:W-:Y:S01]  /*2140*/  UMOV UR68, UR11 ;  /* 0x0000000b00447c82 */ /* 0x000fe20008000000 */
[----:B------:R-:W-:Y:S01]  /*2150*/  UMOV UR67, UR74 ;  /* 0x0000004a00437c82 */ /* 0x000fe20008000000 */
[----:B------:R-:W-:Y:S01]  /*2160*/  UIADD3 UR8, UPT, UPT, UR8, 0x23800, URZ ;  /* 0x0002380008087890 */ /* 0x000fe2000fffe0ff */
[----:B------:R-:W-:Y:S01]  /*2170*/  UMOV UR57, UR73 ;  /* 0x0000004900397c82 */ /* 0x000fe20008000000 */
[----:B------:R-:W-:Y:S01]  /*2180*/  UMOV UR60, UR11 ;  /* 0x0000000b003c7c82 */ /* 0x000fe20008000000 */
[----:B------:R-:W-:Y:S01]  /*2190*/  UMOV UR59, UR74 ;  /* 0x0000004a003b7c82 */ /* 0x000fe20008000000 */
[----:B------:R-:W-:Y:S01]  /*21a0*/  UMOV UR49, UR73 ;  /* 0x0000004900317c82 */ /* 0x000fe20008000000 */
[----:B------:R-:W-:Y:S01]  /*21b0*/  UMOV UR52, UR11 ;  /* 0x0000000b00347c82 */ /* 0x000fe20008000000 */
[----:B------:R-:W-:Y:S01]  /*21c0*/  UMOV UR51, UR74 ;  /* 0x0000004a00337c82 */ /* 0x000fe20008000000 */
[----:B------:R1:W-:Y:S01]  /*21d0*/  UTMALDG.3D [UR64], [UR46], desc[UR38] ;  /* 0x000026402e0075b4 */ /* 0x0003e20008011000 */
        /* <DEDUP_REMOVED lines=17> */
[----:B------:R1:W-:Y:S01]  /*22f0*/  UTMALDG.3D [UR40], [UR46], desc[UR38] ;  /* 0x000026282e0075b4 */ /* 0x0003e20008011000 */
[----:B------:R1:W-:Y:S01]  /*2300*/  UTMALDG.3D [UR32], [UR46], desc[UR38] ;  /* 0x000026202e0075b4 */ /* 0x0003e20008011000 */
[----:B------:R1:W-:Y:S01]  /*2310*/  UTMALDG.3D [UR24], [UR46], desc[UR38] ;  /* 0x000026182e0075b4 */ /* 0x0003e20008011000 */
[----:B------:R1:W-:Y:S01]  /*2320*/  UTMALDG.3D [UR16], [UR46], desc[UR38] ;  /* 0x000026102e0075b4 */ /* 0x0003e20008011000 */
[----:B------:R1:W-:Y:S01]  /*2330*/  UTMALDG.3D [UR8], [UR46], desc[UR38] ;  /* 0x000026082e0075b4 */ /* 0x0003e20008011000 */
[----:B------:R-:W-:Y:S01]  /*2340*/  NOP ;  /* 0x0000000000007918 */ /* 0x000fe20000000000 */
.L_x_34:
[----:B-1----:R-:W-:Y:S05]  /*2350*/  BSYNC.RECONVERGENT B0 ;  /* 0x0000000000007941 */ /* 0x002fea0003800200 */
.L_x_33:
[----:B------:R-:W-:Y:S01]  /*2360*/  UIADD3 UR21, UPT, UPT, UR21, 0x1, URZ ;  /* 0x0000000115157890 */ /* 0x000fe2000fffe0ff */
[----:B------:R-:W-:-:S03]  /*2370*/  UMOV UR30, UR6 ;  /* 0x00000006001e7c82 */ /* 0x000fc60008000000 */
[----:B------:R-:W-:-:S09]  /*2380*/  UISETP.NE.AND UP0, UPT, UR21, UR29, UPT ;  /* 0x0000001d1500728c */ /* 0x000fd2000bf05270 */
[----:B------:R-:W-:Y:S05]  /*2390*/  BRA.U UP0, `(.L_x_35) ;  /* 0xfffffff900b87547 */ /* 0x000fea000b83ffff */
.L_x_28:
[C---:B-1----:R-:W-:Y:S01]  /*23a0*/  LEA R2, R14.reuse, UR4, 0x3 ;  /* 0x000000040e027c11 */ /* 0x042fe2000f8e18ff */
[----:B------:R-:W-:Y:S01]  /*23b0*/  NOP ;  /* 0x0000000000007918 */ /* 0x000fe20000000000 */
[----:B------:R-:W-:Y:S02]  /*23c0*/  SHF.L.U32 R3, R13, 0x1f, RZ ;  /* 0x0000001f0d037819 */ /* 0x000fe400000006ff */
[----:B------:R-:W-:Y:S02]  /*23d0*/  LEA R4, R14, UR4, 0x4 ;  /* 0x000000040e047c11 */ /* 0x000fe4000f8e20ff */
[----:B------:R-:W1:Y:S02]  /*23e0*/  SYNCS.PHASECHK.TRANS64.TRYWAIT P0, [R2+URZ+0x80], R3 ;  /* 0x00008003020075a7 */ /* 0x000e6400080011ff */
[----:B-1----:R-:W-:Y:S05]  /*23f0*/  @!P0 BRA `(.L_x_36) ;  /* 0x0000009800048947 */ /* 0x002fea0003800000 */
.L_x_171:
[----:B--2---:R-:W1:Y:S01]  /*2400*/  LDS.128 R4, [R4+0xf0] ;  /* 0x0000f00004047984 */ /* 0x004e620000000c00 */
[----:B------:R-:W-:Y:S01]  /*2410*/  R2UR UR9, R115 ;  /* 0x00000000730972ca */ /* 0x000fe200000e0000 */
[----:B------:R-:W-:Y:S01]  /*2420*/  VIADD R2, R2, 0x90 ;  /* 0x0000009002027836 */ /* 0x000fe20000000000 */
[----:B---3--:R-:W-:Y:S01]  /*2430*/  ISETP.GE.AND P0, PT, R40, 0x1, PT ;  /* 0x000000012800780c */ /* 0x008fe20003f06270 */
[----:B------:R-:W-:Y:S01]  /*2440*/  @!PT LDS RZ, [RZ] ;  /* 0x00000000fffff984 */ /* 0x000fe20000000800 */
[----:B------:R-:W-:Y:S01]  /*2450*/  @!PT LDS RZ, [RZ] ;  /* 0x00000000fffff984 */ /* 0x000fe20000000800 */
[----:B------:R-:W-:Y:S01]  /*2460*/  @!PT LDS RZ, [RZ] ;  /* 0x00000000fffff984 */ /* 0x000fe20000000800 */
[----:B------:R-:W-:Y:S01]  /*2470*/  @!PT LDS RZ, [RZ] ;  /* 0x00000000fffff984 */ /* 0x000fe20000000800 */
[----:B------:R2:W-:Y:S06]  /*2480*/  MEMBAR.ALL.CTA ;  /* 0x0000000000007992 */ /* 0x0005ec0000008000 */
[----:B--2---:R-:W2:Y:S01]  /*2490*/  FENCE.VIEW.ASYNC.S ;  /* 0x00000000000073c6 */ /* 0x004ea20000000000 */
[----:B------:R-:W-:-:S04]  /*24a0*/  PRMT R2, RZ, 0x654, R2 ;  /* 0x00000654ff027816 */ /* 0x000fc80000000002 */
[----:B--2---:R2:W-:Y:S01]  /*24b0*/  SYNCS.ARRIVE.TRANS64.RED.A1T0 RZ, [R2+URZ], RZ ;  /* 0x000000ff02ff79a7 */ /* 0x0045e200081004ff */
[----:B-1----:R-:W-:-:S13]  /*24c0*/  LOP3.LUT P2, RZ, R6, 0x1, RZ, 0xc0, !PT ;  /* 0x0000000106ff7812 */ /* 0x002fda000784c0ff */
[----:B------:R-:W-:Y:S01]  /*24d0*/  @P2 SHF.R.U32.HI R3, RZ, 0x10, R5 ;  /* 0x00000010ff032819 */ /* 0x000fe20000011605 */
[----:B------:R-:W-:Y:S01]  /*24e0*/  VOTEU.ANY UP0, P2 ;  /* 0x0000000000ff7886 */ /* 0x000fe20001000100 */
[----:B------:R-:W-:Y:S02]  /*24f0*/  @P2 MOV R11, R4 ;  /* 0x00000004000b2202 */ /* 0x000fe40000000f00 */
[----:B------:R-:W-:Y:S02]  /*2500*/  @P2 R2UR.BROADCAST UR8, R3 ;  /* 0x00000000030822ca */ /* 0x000fe400008e0000 */
[----:B------:R-:W-:-:S11]  /*2510*/  @P2 LOP3.LUT R8, R5, 0xffff, RZ, 0xc0, !PT ;  /* 0x0000ffff05082812 */ /* 0x000fd600078ec0ff */
[----:B------:R-:W-:Y:S02]  /*2520*/  @UP0 UMOV UR9, UR8 ;  /* 0x0000000800090c82 */ /* 0x000fe40008000000 */
[----:B------:R-:W-:Y:S01]  /*2530*/  IMAD.U32 R115, RZ, RZ, UR9 ;  /* 0x00000009ff737e24 */ /* 0x000fe2000f8e00ff */
[----:B--2---:R-:W-:Y:S06]  /*2540*/  @!P0 BRA `(.L_x_37) ;  /* 0x0000000000b88947 */ /* 0x004fec0003800000 */
[----:B------:R-:W4:Y:S01]  /*2550*/  LDC.64 R4, c[0x0][0xb18] ;  /* 0x0002c600ff047b82 */ /* 0x000f220000000a00 */
[----:B------:R-:W-:-:S07]  /*2560*/  ISETP.NE.AND P3, PT, R40, 0x1, PT ;  /* 0x000000012800780c */ /* 0x000fce0003f65270 */
[----:B------:R-:W1:Y:S08]  /*2570*/  LDC.64 R6, c[0x0][0xb10] ;  /* 0x0002c400ff067b82 */ /* 0x000e700000000a00 */
[----:B------:R-:W2:Y:S08]  /*2580*/  LDC R16, c[0x0][0xb20] ;  /* 0x0002c800ff107b82 */ /* 0x000eb00000000800 */
[----:B------:R-:W3:Y:S01]  /*2590*/  LDC R18, c[0x0][0xb0c] ;  /* 0x0002c300ff127b82 */ /* 0x000ee20000000800 */
[----:B----4-:R-:W-:Y:S01]  /*25a0*/  IMAD.HI.U32 R17, R0, R5, RZ ;  /* 0x0000000500117227 */ /* 0x010fe200078e00ff */
[----:B------:R-:W-:-:S03]  /*25b0*/  ISETP.NE.AND P0, PT, R4, 0x1, PT ;  /* 0x000000010400780c */ /* 0x000fc60003f05270 */
[----:B------:R-:W-:-:S03]  /*25c0*/  IMAD.HI.U32 R5, R8, R5, RZ ;  /* 0x0000000508057227 */ /* 0x000fc600078e00ff */
[----:B------:R-:W4:Y:S01]  /*25d0*/  LDC.64 R2, c[0x0][0xb28] ;  /* 0x0002ca00ff027b82 */ /* 0x000f220000000a00 */
[----:B-1----:R-:W-:-:S04]  /*25e0*/  IMAD.HI.U32 R20, R9, R6, RZ ;  /* 0x0000000609147227 */ /* 0x002fc800078e00ff */
[----:B------:R-:W-:Y:S01]  /*25f0*/  IMAD.HI.U32 R22, R11, R6, RZ ;  /* 0x000000060b167227 */ /* 0x000fe200078e00ff */
[----:B------:R-:W-:Y:S02]  /*2600*/  SHF.R.U32.HI R20, RZ, R7, R20 ;  /* 0x00000007ff147219 */ /* 0x000fe40000011614 */
[-C--:B--2---:R-:W-:Y:S02]  /*2610*/  SHF.R.U32.HI R17, RZ, R16.reuse, R17 ;  /* 0x00000010ff117219 */ /* 0x084fe40000011611 */
[----:B------:R-:W-:Y:S02]  /*2620*/  SHF.R.U32.HI R5, RZ, R16, R5 ;  /* 0x00000010ff057219 */ /* 0x000fe40000011605 */
[----:B------:R-:W-:Y:S02]  /*2630*/  SEL R17, R0, R17, !P0 ;  /* 0x0000001100117207 */ /* 0x000fe40004000000 */
[----:B------:R-:W-:Y:S02]  /*2640*/  SHF.R.U32.HI R22, RZ, R7, R22 ;  /* 0x00000007ff167219 */ /* 0x000fe40000011616 */
[----:B---3--:R-:W-:-:S02]  /*2650*/  ISETP.NE.AND P1, PT, R18, 0x1, PT ;  /* 0x000000011200780c */ /* 0x008fc40003f25270 */
[----:B------:R-:W-:Y:S02]  /*2660*/  SEL R5, R8, R5, !P0 ;  /* 0x0000000508057207 */ /* 0x000fe40004000000 */
[----:B------:R-:W-:Y:S02]  /*2670*/  SEL R19, R9, R20, !P1 ;  /* 0x0000001409137207 */ /* 0x000fe40004800000 */
[----:B------:R-:W-:Y:S01]  /*2680*/  SEL R7, R11, R22, !P1 ;  /* 0x000000160b077207 */ /* 0x000fe20004800000 */
[----:B----4-:R-:W-:-:S04]  /*2690*/  IMAD.HI.U32 R20, R17, R2, RZ ;  /* 0x0000000211147227 */ /* 0x010fc800078e00ff */
[----:B------:R-:W-:Y:S01]  /*26a0*/  IMAD.HI.U32 R6, R19, R2, RZ ;  /* 0x0000000213067227 */ /* 0x000fe200078e00ff */
[----:B------:R-:W-:-:S04]  /*26b0*/  @P3 SHF.R.U32.HI R17, RZ, R3, R20 ;  /* 0x00000003ff113219 */ /* 0x000fc80000011614 */
[----:B------:R-:W-:Y:S01]  /*26c0*/  @P3 SHF.R.U32.HI R19, RZ, R3, R6 ;  /* 0x00000003ff133219 */ /* 0x000fe20000011606 */
[----:B------:R-:W-:-:S04]  /*26d0*/  IMAD R17, R40, R17, RZ ;  /* 0x0000001128117224 */ /* 0x000fc800078e02ff */
[----:B------:R-:W-:Y:S01]  /*26e0*/  IMAD R6, R40, R19, RZ ;  /* 0x0000001328067224 */ /* 0x000fe200078e02ff */
[C---:B------:R-:W-:Y:S02]  /*26f0*/  ISETP.GE.AND P0, PT, R5.reuse, R17, PT ;  /* 0x000000110500720c */ /* 0x040fe40003f06270 */
[----:B------:R-:W-:Y:S02]  /*2700*/  IADD3 R17, PT, PT, -R5, RZ, RZ ;  /* 0x000000ff05117210 */ /* 0x000fe40007ffe1ff */
[----:B------:R-:W-:Y:S01]  /*2710*/  ISETP.GE.OR P0, PT, R7, R6, P0 ;  /* 0x000000060700720c */ /* 0x000fe20000706670 */
[----:B------:R-:W-:-:S04]  /*2720*/  IMAD.HI.U32 R6, R5, R2, RZ ;  /* 0x0000000205067227 */ /* 0x000fc800078e00ff */
[----:B------:R-:W-:Y:S01]  /*2730*/  IMAD R8, R4, R17, R8 ;  /* 0x0000001104087224 */ /* 0x000fe200078e0208 */
[----:B------:R-:W-:-:S04]  /*2740*/  SHF.R.U32.HI R6, RZ, R3, R6 ;  /* 0x00000003ff067219 */ /* 0x000fc80000011606 */
[----:B------:R-:W-:-:S03]  /*2750*/  SEL R6, R5, R6, !P3 ;  /* 0x0000000605067207 */ /* 0x000fc60005800000 */
[----:B------:R-:W-:-:S04]  /*2760*/  @!P0 IMAD.HI.U32 R16, R7, R2, RZ ;  /* 0x0000000207108227 */ /* 0x000fc800078e00ff */
[----:B------:R-:W-:Y:S01]  /*2770*/  IMAD.MOV R2, RZ, RZ, -R6 ;  /* 0x000000ffff027224 */ /* 0x000fe200078e0a06 */
[----:B------:R-:W-:-:S03]  /*2780*/  @!P0 SHF.R.U32.HI R16, RZ, R3, R16 ;  /* 0x00000003ff108219 */ /* 0x000fc60000011610 */
[----:B------:R-:W-:Y:S01]  /*2790*/  IMAD R2, R40, R2, R5 ;  /* 0x0000000228027224 */ /* 0x000fe200078e0205 */
        /* <DEDUP_REMOVED lines=9> */
.L_x_37:
[----:B------:R-:W1:Y:S02]  /*2830*/  LDCU UR8, c[0x0][0xb30] ;  /* 0x00016600ff0877ac */ /* 0x000e640008000800 */
[----:B-1----:R-:W-:-:S09]  /*2840*/  UISETP.NE.AND UP0, UPT, UR8, 0x1, UPT ;  /* 0x000000010800788c */ /* 0x002fd2000bf05270 */
[----:B------:R-:W-:Y:S05]  /*2850*/  BRA.U UP0, `(.L_x_38) ;  /* 0x0000000100407547 */ /* 0x000fea000b800000 */
[----:B------:R-:W1:Y:S08]  /*2860*/  LDC.64 R4, c[0x0][0xb10] ;  /* 0x0002c400ff047b82 */ /* 0x000e700000000a00 */
[----:B------:R-:W2:Y:S08]  /*2870*/  LDC.64 R2, c[0x0][0xb18] ;  /* 0x0002c600ff027b82 */ /* 0x000eb00000000a00 */
[----:B------:R-:W3:Y:S08]  /*2880*/  LDC R6, c[0x0][0xb20] ;  /* 0x0002c800ff067b82 */ /* 0x000ef00000000800 */
[----:B------:R-:W4:Y:S01]  /*2890*/  LDC R16, c[0x0][0xb0c] ;  /* 0x0002c300ff107b82 */ /* 0x000f220000000800 */
[----:B-1----:R-:W-:-:S05]  /*28a0*/  IMAD.HI.U32 R4, R11, R4, RZ ;  /* 0x000000040b047227 */ /* 0x002fca00078e00ff */
[----:B------:R-:W-:Y:S01]  /*28b0*/  SHF.R.U32.HI R4, RZ, R5, R4 ;  /* 0x00000005ff047219 */ /* 0x000fe20000011604 */
[----:B--2---:R-:W-:Y:S01]  /*28c0*/  IMAD.HI.U32 R3, R8, R3, RZ ;  /* 0x0000000308037227 */ /* 0x004fe200078e00ff */
[----:B------:R-:W-:-:S04]  /*28d0*/  ISETP.NE.AND P0, PT, R2, 0x1, PT ;  /* 0x000000010200780c */ /* 0x000fc80003f05270 */
[----:B---3--:R-:W-:-:S04]  /*28e0*/  SHF.R.U32.HI R3, RZ, R6, R3 ;  /* 0x00000006ff037219 */ /* 0x008fc80000011603 */
[----:B------:R-:W-:Y:S02]  /*28f0*/  SEL R3, R8, R3, !P0 ;  /* 0x0000000308037207 */ /* 0x000fe40004000000 */
[----:B----4-:R-:W-:-:S04]  /*2900*/  ISETP.NE.AND P1, PT, R16, 0x1, PT ;  /* 0x000000011000780c */ /* 0x010fc80003f25270 */
[----:B------:R-:W-:-:S05]  /*2910*/  SEL R4, R11, R4, !P1 ;  /* 0x000000040b047207 */ /* 0x000fca0004800000 */
[----:B------:R-:W-:Y:S02]  /*2920*/  IMAD.IADD R5, R3, 0x1, -R4 ;  /* 0x0000000103057824 */ /* 0x000fe400078e0a04 */
[----:B------:R-:W-:Y:S02]  /*2930*/  IMAD.IADD R3, R4, 0x1, -R3 ;  /* 0x0000000104037824 */ /* 0x000fe400078e0a03 */
[----:B------:R-:W-:Y:S02]  /*2940*/  IMAD R11, R5, R16, R11 ;  /* 0x00000010050b7224 */ /* 0x000fe400078e020b */
[----:B------:R-:W-:-:S07]  /*2950*/  IMAD R8, R3, R2, R8 ;  /* 0x0000000203087224 */ /* 0x000fce00078e0208 */
.L_x_38:
[----:B------:R-:W-:Y:S01]  /*2960*/  VIADD R14, R14, 0x1 ;  /* 0x000000010e0e7836 */ /* 0x000fe20000000000 */
[----:B------:R-:W-:Y:S01]  /*2970*/  PLOP3.LUT P1, PT, PT, PT, PT, 0x80, 0x8 ;  /* 0x000000000008781c */ /* 0x000fe20003f2f070 */
[----:B------:R-:W-:Y:S02]  /*2980*/  IMAD.IADD R21, R11, 0x1, R114 ;  /* 0x000000010b157824 */ /* 0x000fe400078e0272 */
[----:B------:R-:W-:Y:S01]  /*2990*/  IMAD.IADD R20, R8, 0x1, R49 ;  /* 0x0000000108147824 */ /* 0x000fe200078e0231 */
[----:B------:R-:W-:-:S04]  /*29a0*/  ISETP.NE.AND P0, PT, R14, 0x2, PT ;  /* 0x000000020e00780c */ /* 0x000fc80003f05270 */
[----:B------:R-:W-:Y:S02]  /*29b0*/  SEL R2, RZ, 0x1, P0 ;  /* 0x00000001ff027807 */ /* 0x000fe40000000000 */
[----:B------:R-:W-:Y:S02]  /*29c0*/  SEL R14, R14, RZ, P0 ;  /* 0x000000ff0e0e7207 */ /* 0x000fe40000000000 */
[----:B------:R-:W-:Y:S01]  /*29d0*/  LOP3.LUT R13, R13, R2, RZ, 0x3c, !PT ;  /* 0x000000020d0d7212 */ /* 0x000fe200078e3cff */
[----:B------:R-:W-:Y:S06]  /*29e0*/  @P2 BRA `(.L_x_39) ;  /* 0xffffffe800c02947 */ /* 0x000fec000383ffff */
[----:B------:R-:W-:Y:S01]  /*29f0*/  UIADD3 UR4, UPT, UPT, UR4, 0x18, URZ ;  /* 0x0000001804047890 */ /* 0x000fe2000fffe0ff */
[----:B------:R-:W-:-:S03]  /*2a00*/  SHF.L.U32 R3, R15, 0x1f, RZ ;  /* 0x0000001f0f037819 */ /* 0x000fc600000006ff */
[----:B------:R-:W-:-:S09]  /*2a10*/  ULEA UR5, UR6, UR4, 0x3 ;  /* 0x0000000406057291 */ /* 0x000fd2000f8e18ff */
[----:B------:R-:W1:Y:S02]  /*2a20*/  SYNCS.PHASECHK.TRANS64.TRYWAIT P0, [UR5], R3 ;  /* 0x00000003ff0075a7 */ /* 0x000e640008001105 */
[----:B-1----:R-:W-:Y:S05]  /*2a30*/  @!P0 BRA `(.L_x_40) ;  /* 0x0000009000888947 */ /* 0x002fea0003800000 */
.L_x_173:
[----:B------:R-:W-:-:S04]  /*2a40*/  UIADD3 UR6, UPT, UPT, UR6, 0x1, URZ ;  /* 0x0000000106067890 */ /* 0x000fc8000fffe0ff */
[----:B------:R-:W-:-:S04]  /*2a50*/  UISETP.NE.AND UP0, UPT, UR6, 0x3, UPT ;  /* 0x000000030600788c */ /* 0x000fc8000bf05270 */
[----:B------:R-:W-:Y:S02]  /*2a60*/  USEL UR7, URZ, 0x1, UP0 ;  /* 0x00000001ff077887 */ /* 0x000fe40008000000 */
[----:B------:R-:W-:-:S04]  /*2a70*/  USEL UR6, UR6, URZ, UP0 ;  /* 0x000000ff06067287 */ /* 0x000fc80008000000 */
[----:B------:R-:W-:Y:S01]  /*2a80*/  ULEA UR5, UR6, UR4, 0x3 ;  /* 0x0000000406057291 */ /* 0x000fe2000f8e18ff */
[----:B------:R-:W-:-:S04]  /*2a90*/  LOP3.LUT R15, R15, UR7, RZ, 0x3c, !PT ;  /* 0x000000070f0f7c12 */ /* 0x000fc8000f8e3cff */
[----:B-1----:R-:W-:-:S04]  /*2aa0*/  SHF.L.U32 R3, R15, 0x1f, RZ ;  /* 0x0000001f0f037819 */ /* 0x002fc800000006ff */
[----:B------:R-:W1:Y:S02]  /*2ab0*/  SYNCS.PHASECHK.TRANS64.TRYWAIT P0, [UR5], R3 ;  /* 0x00000003ff0075a7 */ /* 0x000e640008001105 */
[----:B-1----:R-:W-:Y:S05]  /*2ac0*/  @!P0 BRA `(.L_x_41) ;  /* 0x00000090007c8947 */ /* 0x002fea0003800000 */
.L_x_175:
[----:B------:R-:W-:-:S04]  /*2ad0*/  UIADD3 UR6, UPT, UPT, UR6, 0x1, URZ ;  /* 0x0000000106067890 */ /* 0x000fc8000fffe0ff */
[----:B------:R-:W-:-:S04]  /*2ae0*/  UISETP.NE.AND UP0, UPT, UR6, 0x3, UPT ;  /* 0x000000030600788c */ /* 0x000fc8000bf05270 */
[----:B------:R-:W-:Y:S02]  /*2af0*/  USEL UR5, URZ, 0x1, UP0 ;  /* 0x00000001ff057887 */ /* 0x000fe40008000000 */
[----:B------:R-:W-:-:S04]  /*2b00*/  USEL UR6, UR6, URZ, UP0 ;  /* 0x000000ff06067287 */ /* 0x000fc80008000000 */
[----:B------:R-:W-:Y:S01]  /*2b10*/  ULEA UR6, UR6, UR4, 0x3 ;  /* 0x0000000406067291 */ /* 0x000fe2000f8e18ff */
[----:B-1----:R-:W-:-:S04]  /*2b20*/  LOP3.LUT R3, R15, UR5, RZ, 0x3c, !PT ;  /* 0x000000050f037c12 */ /* 0x002fc8000f8e3cff */
[----:B------:R-:W-:Y:S01]  /*2b30*/  SHF.L.U32 R3, R3, 0x1f, RZ ;  /* 0x0000001f03037819 */ /* 0x000fe200000006ff */
[----:B----4-:R-:W-:-:S07]  /*2b40*/  IMAD.U32 R0, RZ, RZ, UR6 ;  /* 0x00000006ff007e24 */ /* 0x010fce000f8e00ff */
.L_x_42:
[----:B-1----:R1:W2:Y:S02]  /*2b50*/  SYNCS.PHASECHK.TRANS64.TRYWAIT P0, [R0+URZ], R3 ;  /* 0x00000003000075a7 */ /* 0x0022a400080011ff */
[----:B--2---:R-:W-:Y:S05]  /*2b60*/  @!P0 NANOSLEEP.SYNCS 0x989680 ;  /* 0x009896800000895d */ /* 0x004fea0003900000 */
[----:B------:R-:W2:Y:S02]  /*2b70*/  @!P0 SYNCS.PHASECHK.TRANS64 P0, [R0+URZ], R3 ;  /* 0x00000003000085a7 */ /* 0x000ea400080010ff */
[----:B--2---:R-:W-:Y:S05]  /*2b80*/  @P0 EXIT ;  /* 0x000000000000094d */ /* 0x004fea0003800000 */
[----:B------:R-:W-:Y:S05]  /*2b90*/  BRA `(.L_x_42) ;  /* 0xfffffffc00ec7947 */ /* 0x000fea000383ffff */
.L_x_17:
[----:B------:R-:W-:-:S04]  /*2ba0*/  UISETP.NE.AND UP1, UPT, UR37, URZ, UPT ;  /* 0x000000ff2500728c */ /* 0x000fc8000bf25270 */
[----:B------:R-:W-:-:S09]  /*2bb0*/  UISETP.NE.OR UP1, UPT, UR8, 0x1, UP1 ;  /* 0x000000010800788c */ /* 0x000fd20008f25670 */
[----:B------:R-:W-:Y:S05]  /*2bc0*/  BRA.U UP1, `(.L_x_43) ;  /* 0x0000000501487547 */ /* 0x000fea000b800000 */
[----:B------:R-:W-:Y:S01]  /*2bd0*/  ISETP.NE.AND P2, PT, R2, RZ, PT ;  /* 0x000000ff0200720c */ /* 0x000fe20003f45270 */
[----:B------:R-:W-:Y:S01]  /*2be0*/  IMAD.MOV.U32 R12, RZ, RZ, 0x1 ;  /* 0x00000001ff0c7424 */ /* 0x000fe200078e00ff */
[----:B------:R-:W-:Y:S02]  /*2bf0*/  CS2R R10, SRZ ;  /* 0x00000000000a7805 */ /* 0x000fe4000001ff00 */
[----:B------:R-:W-:Y:S01]  /*2c00*/  CS2R R8, SRZ ;  /* 0x0000000000087805 */ /* 0x000fe2000001ff00 */
[----:B------:R-:W-:Y:S01]  /*2c10*/  UMOV UR4, 0x400 ;  /* 0x0000040000047882 */ /* 0x000fe20000000000 */
[----:B------:R-:W-:Y:S01]  /*2c20*/  UMOV UR6, URZ ;  /* 0x000000ff00067c82 */ /* 0x000fe20008000000 */
[----:B------:R-:W-:-:S12]  /*2c30*/  ULEA UR37, UR37, UR4, 0x18 ;  /* 0x0000000425257291 */ /* 0x000fd8000f8ec0ff */
.L_x_47:
[----:B------:R-:W-:Y:S02]  /*2c40*/  LEA R0, R8, UR37, 0x3 ;  /* 0x0000002508007c11 */ /* 0x000fe4000f8e18ff */
[----:B------:R-:W-:-:S03]  /*2c50*/  SHF.L.U32 R5, R9, 0x1f, RZ ;  /* 0x0000001f09057819 */ /* 0x000fc600000006ff */
[----:B------:R-:W-:Y:S01]  /*2c60*/  VIADD R4, R0, 0xd0 ;  /* 0x000000d000047836 */ /* 0x000fe20000000000 */
[----:B------:R-:W1:Y:S02]  /*2c70*/  SYNCS.PHASECHK.TRANS64.TRYWAIT P0, [R0+URZ+0xc0], R5 ;  /* 0x0000c005000075a7 */ /* 0x000e6400080011ff */
[----:B-1----:R-:W-:Y:S05]  /*2c80*/  @!P0 BRA `(.L_x_44) ;  /* 0x0000009000248947 */ /* 0x002fea0003800000 */
.L_x_176:
[----:B------:R-:W-:Y:S01]  /*2c90*/  ULEA UR5, UR6, UR37, 0x3 ;  /* 0x0000002506057291 */ /* 0x000fe2000f8e18ff */
[----:B------:R-:W-:Y:S02]  /*2ca0*/  PRMT R4, RZ, 0x654, R4 ;  /* 0x00000654ff047816 */ /* 0x000fe40000000004 */
[----:B-1----:R-:W-:Y:S01]  /*2cb0*/  SHF.L.U32 R5, R12, 0x1f, RZ ;  /* 0x0000001f0c057819 */ /* 0x002fe200000006ff */
[----:B------:R-:W-:Y:S01]  /*2cc0*/  UIADD3 UR4, UPT, UPT, UR5, 0x80, URZ ;  /* 0x0000008005047890 */ /* 0x000fe2000fffe0ff */
[----:B------:R1:W-:Y:S05]  /*2cd0*/  SYNCS.ARRIVE.TRANS64.RED.A1T0 RZ, [R4+URZ], RZ ;  /* 0x000000ff04ff79a7 */ /* 0x0003ea00081004ff */
[----:B------:R-:W-:Y:S01]  /*2ce0*/  IMAD.U32 R7, RZ, RZ, UR4 ;  /* 0x00000004ff077e24 */ /* 0x000fe2000f8e00ff */
[----:B------:R-:W2:Y:S04]  /*2cf0*/  SYNCS.PHASECHK.TRANS64.TRYWAIT P0, [UR5+0x90], R5 ;  /* 0x00009005ff0075a7 */ /* 0x000ea80008001105 */
[----:B------:R-:W-:Y:S01]  /*2d00*/  PRMT R6, R2, 0x654, R7 ;  /* 0x0000065402067816 */ /* 0x000fe20000000007 */
[----:B-1----:R-:W-:Y:S01]  /*2d10*/  @!P2 IMAD.MOV.U32 R4, RZ, RZ, 0x10 ;  /* 0x00000010ff04a424 */ /* 0x002fe200078e00ff */
[----:B--2---:R-:W-:Y:S06]  /*2d20*/  @!P0 BRA `(.L_x_45) ;  /* 0x0000009000108947 */ /* 0x004fec0003800000 */
.L_x_178:
[----:B------:R-:W-:Y:S01]  /*2d30*/  ULEA UR4, UR6, UR37, 0x4 ;  /* 0x0000002506047291 */ /* 0x000fe2000f8e20ff */
[----:B------:R-:W-:Y:S01]  /*2d40*/  SEL R3, R6, R3, !P2 ;  /* 0x0000000306037207 */ /* 0x000fe20005000000 */
[----:B------:R-:W-:Y:S01]  /*2d50*/  UIADD3 UR5, UPT, UPT, UR5, 0x80, URZ ;  /* 0x0000008005057890 */ /* 0x000fe2000fffe0ff */
[----:B-1----:R-:W-:Y:S01]  /*2d60*/  LEA R0, R11, UR37, 0x3 ;  /* 0x000000250b007c11 */ /* 0x002fe2000f8e18ff */
[----:B------:R-:W-:Y:S01]  /*2d70*/  UIADD3 UR4, UPT, UPT, UR4, 0xf0, URZ ;  /* 0x000000f004047890 */ /* 0x000fe2000fffe0ff */
[----:B------:R-:W-:Y:S01]  /*2d80*/  SHF.L.U32 R5, R10, 0x1f, RZ ;  /* 0x0000001f0a057819 */ /* 0x000fe200000006ff */
[----:B------:R1:W-:Y:S01]  /*2d90*/  @!P2 SYNCS.ARRIVE.TRANS64.RED RZ, [R3+URZ], R4 ;  /* 0x0000000403ffa9a7 */ /* 0x0003e200080004ff */
[----:B------:R-:W-:Y:S01]  /*2da0*/  UIADD3 UR6, UPT, UPT, UR6, 0x1, URZ ;  /* 0x0000000106067890 */ /* 0x000fe2000fffe0ff */
[----:B------:R-:W-:-:S03]  /*2db0*/  VIADD R8, R8, 0x1 ;  /* 0x0000000108087836 */ /* 0x000fc60000000000 */
[----:B------:R-:W-:Y:S02]  /*2dc0*/  UISETP.NE.AND UP0, UPT, UR6, 0x2, UPT ;  /* 0x000000020600788c */ /* 0x000fe4000bf05270 */
[----:B------:R-:W-:Y:S06]  /*2dd0*/  UGETNEXTWORKID.BROADCAST [UR4], [UR5] ;  /* 0x00000000040073ca */ /* 0x000fec0008000100 */
[----:B------:R-:W-:Y:S01]  /*2de0*/  USEL UR4, URZ, 0x1, UP0 ;  /* 0x00000001ff047887 */ /* 0x000fe20008000000 */
[----:B------:R-:W-:Y:S01]  /*2df0*/  ISETP.NE.AND P0, PT, R8, 0x2, PT ;  /* 0x000000020800780c */ /* 0x000fe20003f05270 */
[----:B------:R-:W-:Y:S01]  /*2e00*/  USEL UR6, UR6, URZ, UP0 ;  /* 0x000000ff06067287 */ /* 0x000fe20008000000 */
[----:B------:R-:W2:Y:S03]  /*2e10*/  SYNCS.PHASECHK.TRANS64.TRYWAIT P1, [R0+URZ+0x80], R5 ;  /* 0x00008005000075a7 */ /* 0x000ea600080211ff */
[----:B------:R-:W-:Y:S01]  /*2e20*/  LOP3.LUT R12, R12, UR4, RZ, 0x3c, !PT ;  /* 0x000000040c0c7c12 */ /* 0x000fe2000f8e3cff */
[----:B-12---:R-:W-:Y:S07]  /*2e30*/  @!P1 BRA `(.L_x_46) ;  /* 0x0000008c00e49947 */ /* 0x006fee0003800000 */
.L_x_179:
[C---:B------:R-:W-:Y:S01]  /*2e40*/  LEA R4, R11.reuse, UR37, 0x4 ;  /* 0x000000250b047c11 */ /* 0x040fe2000f8e20ff */
[----:B-1----:R-:W-:Y:S01]  /*2e50*/  VIADD R0, R0, 0x90 ;  /* 0x0000009000007836 */ /* 0x002fe20000000000 */
[----:B------:R-:W-:Y:S01]  /*2e60*/  SEL R8, R8, RZ, P0 ;  /* 0x000000ff08087207 */ /* 0x000fe20000000000 */
[----:B------:R-:W-:-:S03]  /*2e70*/  VIADD R11, R11, 0x1 ;  /* 0x000000010b0b7836 */ /* 0x000fc60000000000 */
[----:B------:R-:W1:Y:S01]  /*2e80*/  LDS.128 R4, [R4+0xf0] ;  /* 0x0000f00004047984 */ /* 0x000e620000000c00 */
[----:B------:R-:W-:Y:S02]  /*2e90*/  PRMT R0, RZ, 0x654, R0 ;  /* 0x00000654ff007816 */ /* 0x000fe40000000000 */
[C---:B------:R-:W-:Y:S01]  /*2ea0*/  ISETP.NE.AND P1, PT, R11.reuse, 0x2, PT ;  /* 0x000000020b00780c */ /* 0x040fe20003f25270 */
[----:B------:R-:W-:Y:S01]  /*2eb0*/  @!PT LDS RZ, [RZ] ;  /* 0x00000000fffff984 */ /* 0x000fe20000000800 */
[----:B------:R-:W-:Y:S01]  /*2ec0*/  @!PT LDS RZ, [RZ] ;  /* 0x00000000fffff984 */ /* 0x000fe20000000800 */
[----:B------:R-:W-:Y:S01]  /*2ed0*/  @!PT LDS RZ, [RZ] ;  /* 0x00000000fffff984 */ /* 0x000fe20000000800 */
[----:B------:R-:W-:Y:S01]  /*2ee0*/  @!PT LDS RZ, [RZ] ;  /* 0x00000000fffff984 */ /* 0x000fe20000000800 */
[----:B------:R2:W-:Y:S06]  /*2ef0*/  MEMBAR.ALL.CTA ;  /* 0x0000000000007992 */ /* 0x0005ec0000008000 */
[----:B--2---:R-:W2:Y:S01]  /*2f00*/  FENCE.VIEW.ASYNC.S ;  /* 0x00000000000073c6 */ /* 0x004ea20000000000 */
[----:B------:R-:W-:Y:S01]  /*2f10*/  SEL R11, R11, RZ, P1 ;  /* 0x000000ff0b0b7207 */ /* 0x000fe20000800000 */
[----:B--2---:R2:W-:Y:S01]  /*2f20*/  SYNCS.ARRIVE.TRANS64.RED.A1T0 RZ, [R0+URZ], RZ ;  /* 0x000000ff00ff79a7 */ /* 0x0045e200081004ff */
[----:B-1----:R-:W-:-:S02]  /*2f30*/  LOP3.LUT P3, RZ, R6, 0x1, RZ, 0xc0, !PT ;  /* 0x0000000106ff7812 */ /* 0x002fc4000786c0ff */
[----:B------:R-:W-:-:S04]  /*2f40*/  SEL R5, RZ, 0x1, P1 ;  /* 0x00000001ff057807 */ /* 0x000fc80000800000 */
[----:B------:R-:W-:Y:S02]  /*2f50*/  LOP3.LUT R10, R10, R5, RZ, 0x3c, !PT ;  /* 0x000000050a0a7212 */ /* 0x000fe400078e3cff */
[----:B--2---:R-:W-:-:S04]  /*2f60*/  SEL R0, RZ, 0x1, P0 ;  /* 0x00000001ff007807 */ /* 0x004fc80000000000 */
[----:B------:R-:W-:Y:S01]  /*2f70*/  LOP3.LUT R9, R9, R0, RZ, 0x3c, !PT ;  /* 0x0000000009097212 */ /* 0x000fe200078e3cff */
[----:B------:R-:W-:Y:S06]  /*2f80*/  @P3 BRA `(.L_x_47) ;  /* 0xfffffffc002c3947 */ /* 0x000fec000383ffff */
[----:B------:R-:W-:Y:S01]  /*2f90*/  ULEA UR5, UR6, UR37, 0x3 ;  /* 0x0000002506057291 */ /* 0x000fe2000f8e18ff */
[----:B------:R-:W-:-:S08]  /*2fa0*/  SHF.L.U32 R3, R12, 0x1f, RZ ;  /* 0x0000001f0c037819 */ /* 0x000fd000000006ff */
[----:B------:R-:W1:Y:S02]  /*2fb0*/  SYNCS.PHASECHK.TRANS64 P0, [UR5+0x90], R3 ;  /* 0x00009003ff0075a7 */ /* 0x000e640008001005 */
[----:B-1----:R-:W-:Y:S05]  /*2fc0*/  @P0 BRA `(.L_x_48) ;  /* 0x0000000000080947 */ /* 0x002fea0003800000 */
[----:B------:R-:W1:Y:S02]  /*2fd0*/  SYNCS.PHASECHK.TRANS64.TRYWAIT P0, [UR5+0x90], R3 ;  /* 0x00009003ff0075a7 */ /* 0x000e640008001105 */
[----:B-1----:R-:W-:Y:S05]  /*2fe0*/  @!P0 BRA `(.L_x_49) ;  /* 0x0000008c008c8947 */ /* 0x002fea0003800000 */
.L_x_48:
[----:B------:R-:W-:-:S04]  /*2ff0*/  UIADD3 UR4, UPT, UPT, UR6, 0x1, URZ ;  /* 0x0000000106047890 */ /* 0x000fc8000fffe0ff */
[----:B------:R-:W-:-:S04]  /*3000*/  UISETP.NE.AND UP0, UPT, UR4, 0x2, UPT ;  /* 0x000000020400788c */ /* 0x000fc8000bf05270 */
[----:B------:R-:W-:Y:S02]  /*3010*/  USEL UR7, URZ, 0x1, UP0 ;  /* 0x00000001ff077887 */ /* 0x000fe40008000000 */
[----:B------:R-:W-:-:S04]  /*3020*/  USEL UR4, UR4, URZ, UP0 ;  /* 0x000000ff04047287 */ /* 0x000fc80008000000 */
[----:B------:R-:W-:Y:S01]  /*3030*/  ULEA UR4, UR4, UR37, 0x3 ;  /* 0x0000002504047291 */ /* 0x000fe2000f8e18ff */
[----:B-1----:R-:W-:-:S04]  /*3040*/  LOP3.LUT R3, R12, UR7, RZ, 0x3c, !PT ;  /* 0x000000070c037c12 */ /* 0x002fc8000f8e3cff */
[----:B------:R-:W-:-:S04]  /*3050*/  SHF.L.U32 R0, R3, 0x1f, RZ ;  /* 0x0000001f03007819 */ /* 0x000fc800000006ff */
[----:B------:R-:W1:Y:S02]  /*3060*/  SYNCS.PHASECHK.TRANS64 P0, [UR4+0x90], R0 ;  /* 0x00009000ff0075a7 */ /* 0x000e640008001004 */
[----:B-1----:R-:W-:Y:S05]  /*3070*/  @P0 EXIT ;  /* 0x000000000000094d */ /* 0x002fea0003800000 */
[----:B------:R-:W-:Y:S02]  /*3080*/  SHF.L.U32 R3, R3, 0x1f, RZ ;  /* 0x0000001f03037819 */ /* 0x000fe400000006ff */
[----:B------:R-:W-:-:S07]  /*3090*/  MOV R0, UR4 ;  /* 0x0000000400007c02 */ /* 0x000fce0008000f00 */
.L_x_50:
[----:B-1----:R1:W2:Y:S02]  /*30a0*/  SYNCS.PHASECHK.TRANS64.TRYWAIT P0, [R0+URZ+0x90], R3 ;  /* 0x00009003000075a7 */ /* 0x0022a400080011ff */
[----:B--2---:R-:W-:Y:S05]  /*30b0*/  @!P0 NANOSLEEP.SYNCS 0x989680 ;  /* 0x009896800000895d */ /* 0x004fea0003900000 */
[----:B------:R-:W2:Y:S02]  /*30c0*/  @!P0 SYNCS.PHASECHK.TRANS64 P0, [R0+URZ+0x90], R3 ;  /* 0x00009003000085a7 */ /* 0x000ea400080010ff */
[----:B--2---:R-:W-:Y:S05]  /*30d0*/  @P0 EXIT ;  /* 0x000000000000094d */ /* 0x004fea0003800000 */
[----:B------:R-:W-:Y:S05]  /*30e0*/  BRA `(.L_x_50) ;  /* 0xfffffffc00ec7947 */ /* 0x000fea000383ffff */
.L_x_43:
[----:B------:R-:W-:-:S09]  /*30f0*/  UISETP.NE.AND UP1, UPT, UR8, URZ, UPT ;  /* 0x000000ff0800728c */ /* 0x000fd2000bf25270 */
[----:B------:R-:W-:Y:S05]  /*3100*/  BRA.U UP1, `(.L_x_51) ;  /* 0x0000000d016c7547 */ /* 0x000fea000b800000 */
[----:B------:R-:W-:Y:S01]  /*3110*/  UMOV UR4, 0x40 ;  /* 0x0000004000047882 */ /* 0x000fe20000000000 */
[----:B------:R-:W-:Y:S01]  /*3120*/  NOP ;  /* 0x0000000000007918 */ /* 0x000fe20000000000 */
[----:B------:R-:W-:Y:S01]  /*3130*/  ULEA UR4, UR37, UR4, 0x18 ;  /* 0x0000000425047291 */ /* 0x000fe2000f8ec0ff */
[----:B------:R-:W-:Y:S02]  /*3140*/  UMOV UR5, 0x400 ;  /* 0x0000040000057882 */ /* 0x000fe40000000000 */
[----:B------:R-:W-:-:S06]  /*3150*/  ULEA UR37, UR37, UR5, 0x18 ;  /* 0x0000000525257291 */ /* 0x000fcc000f8ec0ff */
[----:B------:R-:W1:Y:S02]  /*3160*/  LDS.U8 R0, [UR4+0x1c] ;  /* 0x00001c04ff007984 */ /* 0x000e640008000000 */
[----:B-1----:R-:W-:-:S13]  /*3170*/  ISETP.NE.AND P0, PT, R0, RZ, PT ;  /* 0x000000ff0000720c */ /* 0x002fda0003f05270 */
[----:B------:R-:W-:Y:S05]  /*3180*/  @P0 BRA `(.L_x_52) ;  /* 0x0000000000580947 */ /* 0x000fea0003800000 */
[----:B------:R-:W-:-:S13]  /*3190*/  ELECT P0, URZ, PT ;  /* 0x0000000000ff782f */ /* 0x000fda0003800000 */
[----:B------:R-:W-:Y:S05]  /*31a0*/  @!P0 BRA `(.L_x_53) ;  /* 0x0000000000608947 */ /* 0x000fea0003800000 */
[----:B------:R-:W-:Y:S01]  /*31b0*/  UMOV UR5, 0x10 ;  /* 0x0000001000057882 */ /* 0x000fe20000000000 */
[----:B------:R-:W-:Y:S01]  /*31c0*/  HFMA2 R0, -RZ, RZ, 0, 5.9604644775390625e-08 ;  /* 0x00000001ff007431 */ /* 0x000fe200000001ff */
[----:B------:R-:W-:-:S03]  /*31d0*/  MOV R2, 0xffff ;  /* 0x0000ffff00027802 */ /* 0x000fc60000000f00 */
[----:B------:R-:W-:Y:S04]  /*31e0*/  DEPBAR.LE SB1, 0x36 ;  /* 0x00009d800000791a */ /* 0x000fe80000000000 */
[----:B------:R-:W1:Y:S02]  /*31f0*/  UTCATOMSWS.FIND_AND_SET.ALIGN UP0, UR5, UR5 ;  /* 0x00000005000575e3 */ /* 0x000e640008000800 */
[----:B-1----:R-:W-:Y:S01]  /*3200*/  MOV R3, UR5 ;  /* 0x0000000500037c02 */ /* 0x002fe20008000f00 */
[----:B------:R-:W-:Y:S06]  /*3210*/  BRA.U UP0, `(.L_x_54) ;  /* 0x0000000100187547 */ /* 0x000fec000b800000 */
.L_x_55:
[----:B------:R-:W-:Y:S05]  /*3220*/  NANOSLEEP 0x64 ;  /* 0x000000640000795d */ /* 0x000fea0003800000 */
[----:B------:R-:W-:-:S05]  /*3230*/  UMOV UR5, 0x10 ;  /* 0x0000001000057882 */ /* 0x000fca0000000000 */
[----:B------:R-:W-:Y:S04]  /*3240*/  DEPBAR.LE SB1, 0x36 ;  /* 0x00009d800000791a */ /* 0x000fe80000000000 */
[----:B------:R-:W1:Y:S02]  /*3250*/  UTCATOMSWS.FIND_AND_SET.ALIGN UP0, UR5, UR5 ;  /* 0x00000005000575e3 */ /* 0x000e640008000800 */
[----:B-1----:R-:W-:Y:S01]  /*3260*/  MOV R3, UR5 ;  /* 0x0000000500037c02 */ /* 0x002fe20008000f00 */
[----:B------:R-:W-:Y:S05]  /*3270*/  BRA.U !UP0, `(.L_x_55) ;  /* 0xfffffffd08e87547 */ /* 0x000fea000b83ffff */
.L_x_54:
[-C--:B------:R-:W-:Y:S02]  /*3280*/  SHF.L.U32 R2, R2, R3.reuse, RZ ;  /* 0x0000000302027219 */ /* 0x080fe400000006ff */
[----:B------:R-:W-:Y:S01]  /*3290*/  SHF.L.U32 R0, R0, R3, RZ ;  /* 0x0000000300007219 */ /* 0x000fe200000006ff */
[----:B------:R-:W-:Y:S02]  /*32a0*/  IMAD.SHL.U32 R3, R3, 0x20, RZ ;  /* 0x0000002003037824 */ /* 0x000fe400078e00ff */
[----:B------:R1:W-:Y:S04]  /*32b0*/  ATOMS.OR RZ, [UR4+0x14], R2 ;  /* 0x00001402ffff798c */ /* 0x0003e8000b000004 */
[----:B------:R1:W-:Y:S04]  /*32c0*/  ATOMS.OR RZ, [UR4+0x18], R0 ;  /* 0x00001800ffff798c */ /* 0x0003e8000b000004 */
[----:B------:R1:W-:Y:S01]  /*32d0*/  STS [UR37+0x110], R3 ;  /* 0x00011003ff007988 */ /* 0x0003e20008000825 */
[----:B------:R-:W-:Y:S05]  /*32e0*/  BRA `(.L_x_53) ;  /* 0x0000000000107947 */ /* 0x000fea0003800000 */
.L_x_52:
[----:B------:R-:W-:Y:S02]  /*32f0*/  MOV R0, 0xffffffff ;  /* 0xffffffff00007802 */ /* 0x000fe40000000f00 */
[----:B------:R-:W-:-:S03]  /*3300*/  MOV R2, 0x3330 ;  /* 0x0000333000027802 */ /* 0x000fc60000000f00 */
[----:B------:R1:W-:Y:S04]  /*3310*/  STS [UR37+0x110], R0 ;  /* 0x00011000ff007988 */ /* 0x0003e80008000825 */
[----:B-1-3-5:R-:W-:Y:S05]  /*3320*/  CALL.REL.NOINC `($__internal_1_$__cuda_sm10x_tcgen05_guardrail_trap_phase_invalid_during_alloc) ;  /* 0x0000009400547944 */ /* 0x02afea0003c00000 */
.L_x_53:
[----:B------:R-:W-:Y:S05]  /*3330*/  WARPSYNC.ALL ;  /* 0x0000000000007948 */ /* 0x000fea0003800000 */
[----:B------:R-:W2:Y:S01]  /*3340*/  S2UR UR5, SR_CgaCtaId ;  /* 0x00000000000579c3 */ /* 0x000ea20000008800 */
[----:B------:R-:W-:Y:S01]  /*3350*/  UMOV UR4, 0x400 ;  /* 0x0000040000047882 */ /* 0x000fe20000000000 */
[----:B------:R-:W-:-:S06]  /*3360*/  NOP ;  /* 0x0000000000007918 */ /* 0x000fcc0000000000 */
[----:B------:R-:W-:Y:S06]  /*3370*/  BAR.ARV 0x6, 0xa0 ;  /* 0x0182800000007b1d */ /* 0x000fec0000002000 */
[----:B------:R-:W4:Y:S01]  /*3380*/  LDCU UR7, c[0x0][0x38c] ;  /* 0x00007180ff0777ac */ /* 0x000f220008000800 */
[----:B------:R-:W-:Y:S01]  /*3390*/  IMAD.MOV.U32 R11, RZ, RZ, 0x1 ;  /* 0x00000001ff0b7424 */ /* 0x000fe200078e00ff */
[----:B------:R-:W-:Y:S01]  /*33a0*/  CS2R R8, SRZ ;  /* 0x0000000000087805 */ /* 0x000fe2000001ff00 */
[----:B------:R-:W-:Y:S01]  /*33b0*/  IMAD.MOV.U32 R10, RZ, RZ, RZ ;  /* 0x000000ffff0a7224 */ /* 0x000fe200078e00ff */
[----:B------:R-:W3:Y:S01]  /*33c0*/  LDCU UR6, c[0x0][0x38c] ;  /* 0x00007180ff0677ac */ /* 0x000ee20008000800 */
[----:B------:R-:W-:Y:S01]  /*33d0*/  UMOV UR15, URZ ;  /* 0x000000ff000f7c82 */ /* 0x000fe20008000000 */
[----:B------:R-:W-:Y:S01]  /*33e0*/  UMOV UR14, URZ ;  /* 0x000000ff000e7c82 */ /* 0x000fe20008000000 */
[----:B--2---:R-:W-:Y:S01]  /*33f0*/  ULEA UR5, UR5, UR4, 0x18 ;  /* 0x0000000405057291 */ /* 0x004fe2000f8ec0ff */
[----:B------:R-:W-:Y:S01]  /*3400*/  UMOV UR24, 0x0 ;  /* 0x0000000000187882 */ /* 0x000fe20000000000 */
[----:B------:R-:W-:-:S02]  /*3410*/  UMOV UR25, 0x8410910 ;  /* 0x0841091000197882 */ /* 0x000fc40000000000 */
[----:B------:R-:W-:Y:S02]  /*3420*/  UIADD3 UR10, UPT, UPT, UR5, 0x10800, URZ ;  /* 0x00010800050a7890 */ /* 0x000fe4000fffe0ff */
[----:B------:R-:W-:Y:S02]  /*3430*/  UIADD3 UR11, UPT, UPT, UR5, 0x1c800, URZ ;  /* 0x0001c800050b7890 */ /* 0x000fe4000fffe0ff */
[----:B----4-:R-:W-:Y:S01]  /*3440*/  UIADD3 UR7, UPT, UPT, UR7, 0x1f, URZ ;  /* 0x0000001f07077890 */ /* 0x010fe2000fffe0ff */
[----:B-1----:R-:W1:Y:S01]  /*3450*/  LDS R0, [UR5+0x110] ;  /* 0x00011005ff007984 */ /* 0x002e620008000800 */
[----:B------:R-:W-:Y:S02]  /*3460*/  USHF.R.U32.HI UR10, URZ, 0x4, UR10 ;  /* 0x00000004ff0a7899 */ /* 0x000fe4000801160a */
[----:B------:R-:W-:Y:S02]  /*3470*/  USHF.R.S32.HI UR4, URZ, 0x1f, UR7 ;  /* 0x0000001fff047899 */ /* 0x000fe40008011407 */
[----:B------:R-:W-:-:S02]  /*3480*/  USHF.R.U32.HI UR11, URZ, 0x4, UR11 ;  /* 0x00000004ff0b7899 */ /* 0x000fc4000801160b */
[----:B------:R-:W-:Y:S02]  /*3490*/  ULEA.HI UR4, UR4, UR7, URZ, 0x5 ;  /* 0x0000000704047291 */ /* 0x000fe4000f8f28ff */
[----:B------:R-:W-:Y:S02]  /*34a0*/  ULOP3.LUT UR10, UR10, 0x3fff, URZ, 0xc0, !UPT ;  /* 0x00003fff0a0a7892 */ /* 0x000fe4000f8ec0ff */
[----:B------:R-:W-:Y:S02]  /*34b0*/  USHF.R.S32.HI UR4, URZ, 0x5, UR4 ;  /* 0x00000005ff047899 */ /* 0x000fe40008011404 */
[----:B------:R-:W-:Y:S02]  /*34c0*/  ULOP3.LUT UR11, UR11, 0x3fff, URZ, 0xc0, !UPT ;  /* 0x00003fff0b0b7892 */ /* 0x000fe4000f8ec0ff */
[----:B------:R-:W-:Y:S01]  /*34d0*/  UISETP.LT.AND UP0, UPT, UR4, 0x1, UPT ;  /* 0x000000010400788c */ /* 0x000fe2000bf01270 */
[----:B------:R-:W-:Y:S01]  /*34e0*/  UMOV UR22, 0x0 ;  /* 0x0000000000167882 */ /* 0x000fe20000000000 */
[----:B------:R-:W-:-:S02]  /*34f0*/  UMOV UR23, 0x8410910 ;  /* 0x0841091000177882 */ /* 0x000fc40000000000 */
[----:B------:R-:W-:Y:S02]  /*3500*/  USEL UR9, UR4, 0x1, !UP0 ;  /* 0x0000000104097887 */ /* 0x000fe4000c000000 */
[----:B------:R-:W-:Y:S02]  /*3510*/  ULOP3.LUT UR10, UR10, 0x10000, URZ, 0xfc, !UPT ;  /* 0x000100000a0a7892 */ /* 0x000fe4000f8efcff */
[----:B------:R-:W-:Y:S02]  /*3520*/  ULOP3.LUT UR11, UR11, 0x1000000, URZ, 0xfc, !UPT ;  /* 0x010000000b0b7892 */ /* 0x000fe4000f8efcff */
[----:B------:R-:W-:Y:S02]  /*3530*/  UIADD3 UR9, UPT, UPT, -UR9, URZ, URZ ;  /* 0x000000ff09097290 */ /* 0x000fe4000fffe1ff */
[----:B---3--:R-:W-:Y:S01]  /*3540*/  UISETP.GE.AND UP3, UPT, UR6, 0x1, UPT ;  /* 0x000000010600788c */ /* 0x008fe2000bf66270 */
[----:B------:R-:W-:Y:S01]  /*3550*/  UMOV UR20, 0x0 ;  /* 0x0000000000147882 */ /* 0x000fe20000000000 */
[----:B------:R-:W-:Y:S01]  /*3560*/  UMOV UR21, 0x8410910 ;  /* 0x0841091000157882 */ /* 0x000fe20000000000 */
[----:B------:R-:W-:Y:S01]  /*3570*/  UMOV UR18, 0x0 ;  /* 0x0000000000127882 */ /* 0x000fe20000000000 */
[----:B------:R-:W-:Y:S01]  /*3580*/  UMOV UR19, 0x8410910 ;  /* 0x0841091000137882 */ /* 0x000fe20000000000 */
[----:B-1----:R-:W-:-:S15]  /*3590*/  R2UR UR16, R0 ;  /* 0x00000000001072ca */ /* 0x002fde00000e0000 */
.L_x_62:
[----:B------:R-:W-:Y:S02]  /*35a0*/  LEA R0, R10, UR5, 0x3 ;  /* 0x000000050a007c11 */ /* 0x000fe4000f8e18ff */
[----:B------:R-:W-:Y:S02]  /*35b0*/  SHF.L.U32 R5, R9, 0x1f, RZ ;  /* 0x0000001f09057819 */ /* 0x000fe400000006ff */
[----:B------:R-:W-:Y:S01]  /*35c0*/  PLOP3.LUT P0, PT, PT, PT, UP3, 0x80, 0x8 ;  /* 0x000000000008781c */ /* 0x000fe20003f0f038 */
[----:B------:R-:W-:Y:S01]  /*35d0*/  VIADD R3, R0, 0x90 ;  /* 0x0000009000037836 */ /* 0x000fe20000000000 */
[----:B-1----:R-:W1:Y:S02]  /*35e0*/  SYNCS.PHASECHK.TRANS64.TRYWAIT P1, [R0+URZ+0x80], R5 ;  /* 0x00008005000075a7 */ /* 0x002e6400080211ff */
[----:B-1-3--:R-:W-:Y:S09]  /*35f0*/  @!P1 BRA `(.L_x_56) ;  /* 0x0000008800209947 */ /* 0x00aff20003800000 */
.L_x_181:
[----:B------:R-:W-:Y:S01]  /*3600*/  LEA R4, R10, UR5, 0x4 ;  /* 0x000000050a047c11 */ /* 0x000fe2000f8e20ff */
[----:B------:R-:W-:Y:S01]  /*3610*/  @UP3 ULEA UR6, UR14, UR5, 0x3 ;  /* 0x000000050e063291 */ /* 0x000fe2000f8e18ff */
[----:B------:R-:W-:Y:S01]  /*3620*/  PLOP3.LUT P2, PT, PT, PT, PT, 0x80, 0x8 ;  /* 0x000000000008781c */ /* 0x000fe20003f4f070 */
[----:B------:R-:W-:Y:S01]  /*3630*/  ULEA UR7, UR15, UR5, 0x3 ;  /* 0x000000050f077291 */ /* 0x000fe2000f8e18ff */
[----:B------:R-:W-:Y:S01]  /*3640*/  PRMT R3, RZ, 0x654, R3 ;  /* 0x00000654ff037816 */ /* 0x000fe20000000003 */
[----:B------:R-:W-:Y:S01]  /*3650*/  ULEA UR8, UR15, UR16, 0x8 ;  /* 0x000000100f087291 */ /* 0x000fe2000f8e40ff */
[----:B-1----:R-:W1:Y:S01]  /*3660*/  LDS.128 R4, [R4+0xf0] ;  /* 0x0000f00004047984 */ /* 0x002e620000000c00 */
[----:B------:R-:W-:Y:S02]  /*3670*/  @P0 SHF.L.U32 R2, R8, 0x1f, RZ ;  /* 0x0000001f08020819 */ /* 0x000fe400000006ff */
[----:B------:R-:W-:Y:S01]  /*3680*/  SHF.L.U32 R0, R11, 0x1f, RZ ;  /* 0x0000001f0b007819 */ /* 0x000fe200000006ff */
[----:B------:R-:W-:Y:S01]  /*3690*/  @!PT LDS RZ, [RZ] ;  /* 0x00000000fffff984 */ /* 0x000fe20000000800 */
[----:B------:R-:W-:Y:S01]  /*36a0*/  @!PT LDS RZ, [RZ] ;  /* 0x00000000fffff984 */ /* 0x000fe20000000800 */
[----:B------:R-:W-:Y:S01]  /*36b0*/  @!PT LDS RZ, [RZ] ;  /* 0x00000000fffff984 */ /* 0x000fe20000000800 */
[----:B------:R-:W-:Y:S01]  /*36c0*/  @!PT LDS RZ, [RZ] ;  /* 0x00000000fffff984 */ /* 0x000fe20000000800 */
[----:B------:R2:W-:Y:S06]  /*36d0*/  MEMBAR.ALL.CTA ;  /* 0x0000000000007992 */ /* 0x0005ec0000008000 */
[----:B--2---:R-:W2:Y:S02]  /*36e0*/  FENCE.VIEW.ASYNC.S ;  /* 0x00000000000073c6 */ /* 0x004ea40000000000 */
[----:B--2---:R2:W-:Y:S01]  /*36f0*/  SYNCS.ARRIVE.TRANS64.RED.A1T0 RZ, [R3+URZ], RZ ;  /* 0x000000ff03ff79a7 */ /* 0x0045e200081004ff */
[----:B------:R2:W3:Y:S01]  /*3700*/  @P0 SYNCS.PHASECHK.TRANS64.TRYWAIT P2, [UR6], R2 ;  /* 0x00000002ff0005a7 */ /* 0x0004e20008041106 */
[----:B-1----:R-:W-:Y:S01]  /*3710*/  LOP3.LUT P1, RZ, R6, 0x1, RZ, 0xc0, !PT ;  /* 0x0000000106ff7812 */ /* 0x002fe2000782c0ff */
[----:B------:R-:W1:Y:S02]  /*3720*/  SYNCS.PHASECHK.TRANS64.TRYWAIT P0, [UR7+0xb0], R0 ;  /* 0x0000b000ff0075a7 */ /* 0x000e640008001107 */
[----:B-123--:R-:W-:Y:S10]  /*3730*/  @!P0 BRA `(.L_x_57) ;  /* 0x0000008400e48947 */ /* 0x00eff40003800000 */
.L_x_183:
[----:B------:R-:W-:Y:S01]  /*3740*/  IADD3 R10, PT, PT, R10, 0x1, RZ ;  /* 0x000000010a0a7810 */ /* 0x000fe20007ffe0ff */
[----:B------:R-:W-:Y:S06]  /*3750*/  BRA.U !UP3, `(.L_x_58) ;  /* 0x000000010bc07547 */ /* 0x000fec000b800000 */
[----:B------:R-:W-:Y:S01]  /*3760*/  UPLOP3.LUT UP4, UPT, UPT, UPT, UPT, 0x40, 0x4 ;  /* 0x000000000004789c */ /* 0x000fe20003f8e870 */
[----:B------:R-:W-:Y:S01]  /*3770*/  UMOV UR13, UR9 ;  /* 0x00000009000d7c82 */ /* 0x000fe20008000000 */
[----:B------:R-:W-:Y:S01]  /*3780*/  UMOV UR12, UR4 ;  /* 0x00000004000c7c82 */ /* 0x000fe20008000000 */
[----:B------:R-:W-:-:S08]  /*3790*/  UMOV UR17, UR14 ;  /* 0x0000000e00117c82 */ /* 0x000fd00008000000 */
.L_x_61:
[----:B------:R-:W-:Y:S02]  /*37a0*/  UIADD3 UR13, UPT, UPT, UR13, 0x1, URZ ;  /* 0x000000010d0d7890 */ /* 0x000fe4000fffe0ff */
[----:B--2---:R-:W-:Y:S02]  /*37b0*/  ULEA UR6, UR17, UR5, 0x3 ;  /* 0x0000000511067291 */ /* 0x004fe4000f8e18ff */
[----:B------:R-:W-:Y:S01]  /*37c0*/  UISETP.NE.AND UP0, UPT, UR13, URZ, UPT ;  /* 0x000000ff0d00728c */ /* 0x000fe2000bf05270 */
[----:B---3--:R-:W-:Y:S10]  /*37d0*/  @P2 BRA `(.L_x_59) ;  /* 0x00000000000c2947 */ /* 0x008ff40003800000 */
[----:B-1----:R-:W-:Y:S04]  /*37e0*/  SHF.L.U32 R3, R8, 0x1f, RZ ;  /* 0x0000001f08037819 */ /* 0x002fe800000006ff */
[----:B------:R-:W1:Y:S02]  /*37f0*/  SYNCS.PHASECHK.TRANS64.TRYWAIT P0, [UR6], R3 ;  /* 0x00000003ff0075a7 */ /* 0x000e640008001106 */
[----:B-1----:R-:W-:Y:S05]  /*3800*/  @!P0 BRA `(.L_x_60) ;  /* 0x0000008400c88947 */ /* 0x002fea0003800000 */
.L_x_59:
[----:B------:R-:W-:Y:S01]  /*3810*/  UISETP.NE.AND UP1, UPT, UR12, 0x1, UPT ;  /* 0x000000010c00788c */ /* 0x000fe2000bf25270 */
[----:B------:R-:W-:Y:S01]  /*3820*/  PLOP3.LUT P2, PT, PT, PT, PT, 0x80, 0x8 ;  /* 0x000000000008781c */ /* 0x000fe20003f4f070 */
[----:B------:R-:W-:Y:S02]  /*3830*/  UIADD3 UR14, UPT, UPT, UR17, 0x1, URZ ;  /* 0x00000001110e7890 */ /* 0x000fe4000fffe0ff */
[----:B------:R-:W-:Y:S02]  /*3840*/  ULEA UR28, UR17, UR11, 0xb ;  /* 0x0000000b111c7291 */ /* 0x000fe4000f8e58ff */
[----:B------:R-:W-:Y:S01]  /*3850*/  UISETP.NE.AND UP2, UPT, UR14, 0x3, UPT ;  /* 0x000000030e00788c */ /* 0x000fe2000bf45270 */
[----:B------:R-:W-:Y:S01]  /*3860*/  PLOP3.LUT P0, PT, PT, PT, UP1, 0x80, 0x8 ;  /* 0x000000000008781c */ /* 0x000fe20003f0f018 */
[----:B------:R-:W-:Y:S02]  /*3870*/  UIADD3 UR40, UPT, UPT, UR28, 0x40, URZ ;  /* 0x000000401c287890 */ /* 0x000fe4000fffe0ff */
[----:B------:R-:W-:Y:S02]  /*3880*/  USEL UR27, URZ, 0x1, UP2 ;  /* 0x00000001ff1b7887 */ /* 0x000fe40009000000 */
[----:B------:R-:W-:Y:S02]  /*3890*/  USEL UR14, UR14, URZ, UP2 ;  /* 0x000000ff0e0e7287 */ /* 0x000fe40009000000 */
[----:B------:R-:W-:Y:S02]  /*38a0*/  UIADD3 UR36, UPT, UPT, UR28, 0x80, URZ ;  /* 0x000000801c247890 */ /* 0x000fe4000fffe0ff */
[----:B------:R-:W-:Y:S01]  /*38b0*/  @UP1 ULEA UR26, UR14, UR5, 0x3 ;  /* 0x000000050e1a1291 */ /* 0x000fe2000f8e18ff */
[----:B------:R-:W-:Y:S01]  /*38c0*/  LOP3.LUT R8, R8, UR27, RZ, 0x3c, !PT ;  /* 0x0000001b08087c12 */ /* 0x000fe2000f8e3cff */
[----:B------:R-:W-:Y:S02]  /*38d0*/  UIADD3 UR32, UPT, UPT, UR28, 0xc0, URZ ;  /* 0x000000c01c207890 */ /* 0x000fe4000fffe0ff */
[----:B------:R-:W-:Y:S01]  /*38e0*/  UIADD3 UR6, UPT, UPT, UR6, 0x18, URZ ;  /* 0x0000001806067890 */ /* 0x000fe2000fffe0ff */
[----:B-1----:R-:W-:Y:S01]  /*38f0*/  @P0 SHF.L.U32 R0, R8, 0x1f, RZ ;  /* 0x0000001f08000819 */ /* 0x002fe200000006ff */
[----:B------:R-:W-:Y:S01]  /*3900*/  UIADD3 UR12, UPT, UPT, UR12, -0x1, URZ ;  /* 0xffffffff0c0c7890 */ /* 0x000fe2000fffe0ff */
[----:B------:R-:W-:Y:S02]  /*3910*/  UMOV UR29, 0x20004020 ;  /* 0x20004020001d7882 */ /* 0x000fe40000000000 */
[----:B------:R2:W3:Y:S01]  /*3920*/  @P0 SYNCS.PHASECHK.TRANS64.TRYWAIT P2, [UR26], R0 ;  /* 0x00000000ff0005a7 */ /* 0x0004e2000804111a */
[----:B------:R-:W-:Y:S01]  /*3930*/  ULEA UR26, UR17, UR10, 0xa ;  /* 0x0000000a111a7291 */ /* 0x000fe2000f8e50ff */
[----:B------:R-:W-:Y:S01]  /*3940*/  UMOV UR27, 0x40004040 ;  /* 0x40004040001b7882 */ /* 0x000fe20000000000 */
[----:B------:R-:W-:Y:S02]  /*3950*/  UMOV UR41, 0x20004020 ;  /* 0x2000402000297882 */ /* 0x000fe40000000000 */
[----:B------:R-:W-:Y:S02]  /*3960*/  UIADD3 UR38, UPT, UPT, UR26, 0x2, URZ ;  /* 0x000000021a267890 */ /* 0x000fe4000fffe0ff */
[----:B------:R-:W-:Y:S02]  /*3970*/  UIADD3 UR34, UPT, UPT, UR26, 0x4, URZ ;  /* 0x000000041a227890 */ /* 0x000fe4000fffe0ff */
[----:B------:R-:W-:Y:S01]  /*3980*/  UIADD3 UR30, UPT, UPT, UR26, 0x6, URZ ;  /* 0x000000061a1e7890 */ /* 0x000fe2000fffe0ff */
[----:B------:R2:W-:Y:S01]  /*3990*/  UTCHMMA gdesc[UR26], gdesc[UR28], tmem[UR8], tmem[UR24], idesc[UR25], UP4 ;  /* 0x00ff181c1a0075ea */ /* 0x0005e2000a000008 */
[----:B------:R-:W-:Y:S01]  /*39a0*/  UPLOP3.LUT UP4, UPT, UPT, UPT, UPT, 0x80, 0x8 ;  /* 0x000000000008789c */ /* 0x000fe20003f8f070 */
[----:B------:R-:W-:Y:S01]  /*39b0*/  UMOV UR39, 0x40004040 ;  /* 0x4000404000277882 */ /* 0x000fe20000000000 */
[----:B------:R-:W-:Y:S01]  /*39c0*/  UMOV UR37, 0x20004020 ;  /* 0x2000402000257882 */ /* 0x000fe20000000000 */
[----:B------:R2:W-:Y:S01]  /*39d0*/  UTCHMMA gdesc[UR38], gdesc[UR40], tmem[UR8], tmem[UR22], idesc[UR23], UPT ;  /* 0x00ff1628260075ea */ /* 0x0005e2000b800008 */
[----:B------:R-:W-:Y:S01]  /*39e0*/  UMOV UR35, 0x40004040 ;  /* 0x4000404000237882 */ /* 0x000fe20000000000 */
[----:B------:R-:W-:Y:S01]  /*39f0*/  UMOV UR33, 0x20004020 ;  /* 0x2000402000217882 */ /* 0x000fe20000000000 */
[----:B------:R-:W-:Y:S01]  /*3a00*/  UMOV UR31, 0x40004040 ;  /* 0x40004040001f7882 */ /* 0x000fe20000000000 */
[----:B------:R2:W-:Y:S01]  /*3a10*/  UTCHMMA gdesc[UR34], gdesc[UR36], tmem[UR8], tmem[UR20], idesc[UR21], UPT ;  /* 0x00ff1424220075ea */ /* 0x0005e2000b800008 */
[----:B------:R2:W-:Y:S01]  /*3a20*/  UTCHMMA gdesc[UR30], gdesc[UR32], tmem[UR8], tmem[UR18], idesc[UR19], UPT ;  /* 0x00ff12201e0075ea */ /* 0x0005e2000b800008 */
[----:B------:R2:W-:Y:S01]  /*3a30*/  UTCBAR [UR6], URZ ;  /* 0x000000ff060073e9 */ /* 0x0005e200080000ff */
[----:B------:R-:W-:Y:S01]  /*3a40*/  UMOV UR17, UR14 ;  /* 0x0000000e00117c82 */ /* 0x000fe20008000000 */
[----:B------:R-:W-:Y:S05]  /*3a50*/  BRA.U UP0, `(.L_x_61) ;  /* 0xfffffffd00507547 */ /* 0x000fea000b83ffff */
.L_x_58:
[----:B------:R-:W-:Y:S01]  /*3a60*/  UIADD3 UR15, UPT, UPT, UR15, 0x1, URZ ;  /* 0x000000010f0f7890 */ /* 0x000fe2000fffe0ff */
[C---:B------:R-:W-:Y:S01]  /*3a70*/  ISETP.NE.AND P0, PT, R10.reuse, 0x2, PT ;  /* 0x000000020a00780c */ /* 0x040fe20003f05270 */
[----:B------:R-:W-:Y:S02]  /*3a80*/  UIADD3 UR7, UPT, UPT, UR7, 0xa0, URZ ;  /* 0x000000a007077890 */ /* 0x000fe4000fffe0ff */
[----:B------:R-:W-:Y:S01]  /*3a90*/  UISETP.NE.AND UP0, UPT, UR15, 0x2, UPT ;  /* 0x000000020f00788c */ /* 0x000fe2000bf05270 */
[----:B-12---:R-:W-:Y:S02]  /*3aa0*/  SEL R0, RZ, 0x1, P0 ;  /* 0x00000001ff007807 */ /* 0x006fe40000000000 */
[----:B------:R-:W-:Y:S01]  /*3ab0*/  SEL R10, R10, RZ, P0 ;  /* 0x000000ff0a0a7207 */ /* 0x000fe20000000000 */
[----:B------:R-:W-:Y:S01]  /*3ac0*/  USEL UR6, URZ, 0x1, UP0 ;  /* 0x00000001ff067887 */ /* 0x000fe20008000000 */
[----:B------:R-:W-:Y:S01]  /*3ad0*/  LOP3.LUT R9, R9, R0, RZ, 0x3c, !PT ;  /* 0x0000000009097212 */ /* 0x000fe200078e3cff */
[----:B------:R-:W-:Y:S01]  /*3ae0*/  USEL UR15, UR15, URZ, UP0 ;  /* 0x000000ff0f0f7287 */ /* 0x000fe20008000000 */
[----:B------:R1:W-:Y:S03]  /*3af0*/  UTCBAR [UR7], URZ ;  /* 0x000000ff070073e9 */ /* 0x0003e600080000ff */
[----:B------:R-:W-:Y:S01]  /*3b00*/  LOP3.LUT R11, R11, UR6, RZ, 0x3c, !PT ;  /* 0x000000060b0b7c12 */ /* 0x000fe2000f8e3cff */
[----:B------:R-:W-:Y:S07]  /*3b10*/  @P1 BRA `(.L_x_62) ;  /* 0xfffffff800a01947 */ /* 0x000fee000383ffff */
[----:B------:R-:W2:Y:S01]  /*3b20*/  S2UR UR4, SR_CgaCtaId ;  /* 0x00000000000479c3 */ /* 0x000ea20000008800 */
[----:B------:R-:W-:Y:S01]  /*3b30*/  ELECT P0, URZ, PT ;  /* 0x0000000000ff782f */ /* 0x000fe20003800000 */
[----:B------:R-:W-:Y:S01]  /*3b40*/  IMAD.MOV.U32 R0, RZ, RZ, 0x1 ;  /* 0x00000001ff007424 */ /* 0x000fe200078e00ff */
[----:B------:R-:W-:Y:S01]  /*3b50*/  UIADD3 UR5, UPT, UPT, UR5, 0xb0, URZ ;  /* 0x000000b005057890 */ /* 0x000fe2000fffe0ff */
[----:B------:R-:W-:Y:S01]  /*3b60*/  SHF.L.U32 R3, R11, 0x1f, RZ ;  /* 0x0000001f0b037819 */ /* 0x000fe200000006ff */
[----:B------:R-:W-:-:S03]  /*3b70*/  UMOV UR6, 0x40 ;  /* 0x0000004000067882 */ /* 0x000fc60000000000 */
[----:B------:R-:W-:Y:S01]  /*3b80*/  UVIRTCOUNT.DEALLOC.SMPOOL 0x80 ;  /* 0x000000800000784c */ /* 0x000fe20000000000 */
[----:B--2---:R-:W-:Y:S02]  /*3b90*/  ULEA UR4, UR4, UR6, 0x18 ;  /* 0x0000000604047291 */ /* 0x004fe4000f8ec0ff */
[----:B------:R-:W-:-:S07]  /*3ba0*/  ULEA UR6, UR15, UR5, 0x3 ;  /* 0x000000050f067291 */ /* 0x000fce000f8e18ff */
[----:B------:R2:W-:Y:S02]  /*3bb0*/  @P0 STS.U8 [UR4+0x1c], R0 ;  /* 0x00001c00ff000988 */ /* 0x0005e40008000004 */
[----:B------:R-:W4:Y:S02]  /*3bc0*/  SYNCS.PHASECHK.TRANS64.TRYWAIT P0, [UR6], R3 ;  /* 0x00000003ff0075a7 */ /* 0x000f240008001106 */
[----:B--2-4-:R-:W-:Y:S05]  /*3bd0*/  @!P0 BRA `(.L_x_63) ;  /* 0x0000008000ec8947 */ /* 0x014fea0003800000 */
.L_x_186:
[----:B-1----:R-:W-:-:S04]  /*3be0*/  UIADD3 UR7, UPT, UPT, UR15, 0x1, URZ ;  /* 0x000000010f077890 */ /* 0x002fc8000fffe0ff */
[----:B------:R-:W-:-:S04]  /*3bf0*/  UISETP.NE.AND UP0, UPT, UR7, 0x2, UPT ;  /* 0x000000020700788c */ /* 0x000fc8000bf05270 */
[----:B------:R-:W-:Y:S02]  /*3c00*/  USEL UR6, URZ, 0x1, UP0 ;  /* 0x00000001ff067887 */ /* 0x000fe40008000000 */
[----:B------:R-:W-:-:S04]  /*3c10*/  USEL UR7, UR7, URZ, UP0 ;  /* 0x000000ff07077287 */ /* 0x000fc80008000000 */
[----:B------:R-:W-:Y:S01]  /*3c20*/  ULEA UR7, UR7, UR5, 0x3 ;  /* 0x0000000507077291 */ /* 0x000fe2000f8e18ff */
[----:B--2---:R-:W-:-:S04]  /*3c30*/  LOP3.LUT R3, R11, UR6, RZ, 0x3c, !PT ;  /* 0x000000060b037c12 */ /* 0x004fc8000f8e3cff */
[----:B------:R-:W-:-:S04]  /*3c40*/  SHF.L.U32 R3, R3, 0x1f, RZ ;  /* 0x0000001f03037819 */ /* 0x000fc800000006ff */
[----:B------:R-:W1:Y:S02]  /*3c50*/  SYNCS.PHASECHK.TRANS64.TRYWAIT P0, [UR7], R3 ;  /* 0x00000003ff0075a7 */ /* 0x000e640008001107 */
[----:B-1----:R-:W-:Y:S05]  /*3c60*/  @!P0 BRA `(.L_x_64) ;  /* 0x0000008000e08947 */ /* 0x002fea0003800000 */
.L_x_188:
[----:B------:R-:W-:Y:S01]  /*3c70*/  NOP ;  /* 0x0000000000007918 */ /* 0x000fe20000000000 */
[----:B-1----:R-:W1:Y:S01]  /*3c80*/  LDS R0, [UR4+0x14] ;  /* 0x00001404ff007984 */ /* 0x002e620008000800 */
[----:B------:R-:W-:Y:S01]  /*3c90*/  ULOP3.LUT UR6, UR16, 0xffff, URZ, 0xc0, !UPT ;  /* 0x0000ffff10067892 */ /* 0x000fe2000f8ec0ff */
[----:B------:R-:W-:Y:S01]  /*3ca0*/  UMOV UR8, 0xffff ;  /* 0x0000ffff00087882 */ /* 0x000fe20000000000 */
[----:B------:R-:W-:Y:S02]  /*3cb0*/  UMOV UR5, 0x1 ;  /* 0x0000000100057882 */ /* 0x000fe40000000000 */
[----:B------:R-:W-:-:S04]  /*3cc0*/  USHF.R.U32.HI UR6, URZ, 0x5, UR6 ;  /* 0x00000005ff067899 */ /* 0x000fc80008011606 */
[----:B------:R-:W-:Y:S02]  /*3cd0*/  USHF.L.U32 UR8, UR8, UR6, URZ ;  /* 0x0000000608087299 */ /* 0x000fe400080006ff */
[----:B------:R-:W-:-:S04]  /*3ce0*/  USHF.L.U32 UR5, UR5, UR6, URZ ;  /* 0x0000000605057299 */ /* 0x000fc800080006ff */
[----:B-1----:R-:W-:-:S04]  /*3cf0*/  LOP3.LUT R0, R0, UR8, RZ, 0xc0, !PT ;  /* 0x0000000800007c12 */ /* 0x002fc8000f8ec0ff */
[----:B------:R-:W-:-:S13]  /*3d00*/  ISETP.NE.AND P0, PT, R0, UR8, PT ;  /* 0x0000000800007c0c */ /* 0x000fda000bf05270 */
[----:B------:R-:W-:Y:S05]  /*3d10*/  @P0 BRA `(.L_x_65) ;  /* 0x0000000000580947 */ /* 0x000fea0003800000 */
[----:B------:R-:W1:Y:S02]  /*3d20*/  LDS R0, [UR4+0x18] ;  /* 0x00001804ff007984 */ /* 0x000e640008000800 */
[----:B-1----:R-:W-:-:S04]  /*3d30*/  LOP3.LUT R0, R0, UR5, RZ, 0xc0, !PT ;  /* 0x0000000500007c12 */ /* 0x002fc8000f8ec0ff */
[----:B------:R-:W-:-:S13]  /*3d40*/  ISETP.NE.AND P0, PT, R0, UR5, PT ;  /* 0x0000000500007c0c */ /* 0x000fda000bf05270 */
[----:B------:R-:W-:Y:S05]  /*3d50*/  @P0 BRA `(.L_x_66) ;  /* 0x00000000003c0947 */ /* 0x000fea0003800000 */
[----:B------:R-:W1:Y:S01]  /*3d60*/  S2R R2, SR_LANEID ;  /* 0x0000000000027919 */ /* 0x000e620000000000 */
[----:B------:R-:W-:Y:S01]  /*3d70*/  ULOP3.LUT UR8, URZ, UR8, URZ, 0x33, !UPT ;  /* 0x00000008ff087292 */ /* 0x000fe2000f8e33ff */
[----:B------:R-:W-:Y:S01]  /*3d80*/  LOP3.LUT R4, RZ, UR5, RZ, 0x33, !PT ;  /* 0x00000005ff047c12 */ /* 0x000fe2000f8e33ff */
[----:B------:R-:W-:Y:S02]  /*3d90*/  VOTEU.ANY UR7, UPT, PT ;  /* 0x0000000000077886 */ /* 0x000fe400038e0100 */
[----:B------:R-:W-:Y:S01]  /*3da0*/  UFLO.U32 UR7, UR7 ;  /* 0x00000007000772bd */ /* 0x000fe200080e0000 */
[----:B------:R-:W2:Y:S01]  /*3db0*/  REDUX UR5, R4 ;  /* 0x00000000040573c4 */ /* 0x000ea20000000000 */
[----:B------:R-:W-:-:S06]  /*3dc0*/  IMAD.U32 R0, RZ, RZ, UR8 ;  /* 0x00000008ff007e24 */ /* 0x000fcc000f8e00ff */
[----:B------:R4:W-:Y:S01]  /*3dd0*/  UTCATOMSWS.AND URZ, UR8 ;  /* 0x0000000800ff79e3 */ /* 0x0009e20008000000 */
[----:B------:R-:W3:Y:S01]  /*3de0*/  REDUX UR6, R0 ;  /* 0x00000000000673c4 */ /* 0x000ee20000000000 */
[----:B-1----:R-:W-:Y:S01]  /*3df0*/  ISETP.EQ.U32.AND P0, PT, R2, UR7, PT ;  /* 0x0000000702007c0c */ /* 0x002fe2000bf02070 */
[----:B--2---:R-:W-:Y:S01]  /*3e00*/  IMAD.U32 R2, RZ, RZ, UR5 ;  /* 0x00000005ff027e24 */ /* 0x004fe2000f8e00ff */
[----:B---3--:R-:W-:-:S11]  /*3e10*/  MOV R3, UR6 ;  /* 0x0000000600037c02 */ /* 0x008fd60008000f00 */
[----:B------:R4:W-:Y:S04]  /*3e20*/  @P0 ATOMS.AND RZ, [UR4+0x14], R3 ;  /* 0x00001403ffff098c */ /* 0x0009e8000a800004 */
[----:B------:R4:W-:Y:S01]  /*3e30*/  @P0 ATOMS.AND RZ, [UR4+0x18], R2 ;  /* 0x00001802ffff098c */ /* 0x0009e2000a800004 */
[----:B------:R-:W-:Y:S05]  /*3e40*/  BRA `(.L_x_67) ;  /* 0x0000000000147947 */ /* 0x000fea0003800000 */
.L_x_66:
[----:B------:R-:W-:Y:S02]  /*3e50*/  MOV R2, 0x3e70 ;  /* 0x00003e7000027802 */ /* 0x000fe40000000f00 */
[----:B---3-5:R-:W-:Y:S05]  /*3e60*/  CALL.REL.NOINC `($__internal_0_$__cuda_sm10x_tcgen05_guardrail_trap_col_being_dealloced_not_returned_by_alloc) ;  /* 0x0000008800787944 */ /* 0x028fea0003c00000 */
[----:B------:R-:W-:Y:S05]  /*3e70*/  BRA `(.L_x_67) ;  /* 0x0000000000087947 */ /* 0x000fea0003800000 */
.L_x_65:
[----:B------:R-:W-:Y:S02]  /*3e80*/  MOV R2, 0x3ea0 ;  /* 0x00003ea000027802 */ /* 0x000fe40000000f00 */
[----:B---3-5:R-:W-:Y:S05]  /*3e90*/  CALL.REL.NOINC `($__internal_2_$__cuda_sm10x_tcgen05_guardrail_trap_unallocated_columns_being_dealloced) ;  /* 0x0000008800847944 */ /* 0x028fea0003c00000 */
.L_x_67:
[----:B------:R-:W-:Y:S01]  /*3ea0*/  NOP ;  /* 0x0000000000007918 */ /* 0x000fe20000000000 */
[----:B----4-:R-:W-:Y:S05]  /*3eb0*/  EXIT ;  /* 0x000000000000794d */ /* 0x010fea0003800000 */
.L_x_51:
[----:B------:R-:W-:-:S09]  /*3ec0*/  UISETP.NE.OR UP2, UPT, UR8, 0x3, !UP2 ;  /* 0x000000030800788c */ /* 0x000fd2000d745670 */
[----:B------:R-:W-:Y:S05]  /*3ed0*/  BRA.U UP2, `(.L_x_68) ;  /* 0x0000001502a07547 */ /* 0x000fea000b800000 */
[----:B------:R-:W1:Y:S01]  /*3ee0*/  LDC R0, c[0x0][0xb30] ;  /* 0x0002cc00ff007b82 */ /* 0x000e620000000800 */
[----:B------:R-:W2:Y:S01]  /*3ef0*/  LDCU.64 UR8, c[0x0][0x888] ;  /* 0x00011100ff0877ac */ /* 0x000ea20008000a00 */
[----:B------:R-:W-:Y:S02]  /*3f00*/  HFMA2 R29, -RZ, RZ, 0, 0 ;  /* 0x00000000ff1d7431 */ /* 0x000fe400000001ff */
[----:B------:R-:W-:Y:S01]  /*3f10*/  IMAD.MOV.U32 R30, RZ, RZ, RZ ;  /* 0x000000ffff1e7224 */ /* 0x000fe200078e00ff */
[----:B------:R-:W4:Y:S01]  /*3f20*/  LDCU.64 UR4, c[0x0][0x890] ;  /* 0x00011200ff0477ac */ /* 0x000f220008000a00 */
[----:B------:R-:W-:Y:S02]  /*3f30*/  IMAD.MOV.U32 R23, RZ, RZ, 0x4000 ;  /* 0x00004000ff177424 */ /* 0x000fe400078e00ff */
[----:B------:R-:W3:Y:S01]  /*3f40*/  LDC R19, c[0x0][0x370] ;  /* 0x0000dc00ff137b82 */ /* 0x000ee20000000800 */
[----:B------:R-:W-:Y:S01]  /*3f50*/  UMOV UR7, 0x400 ;  /* 0x0000040000077882 */ /* 0x000fe20000000000 */
[----:B------:R-:W-:-:S02]  /*3f60*/  UPLOP3.LUT UP1, UPT, UPT, UPT, UPT, 0x40, 0x4 ;  /* 0x000000000004789c */ /* 0x000fc40003f2e870 */
[----:B------:R-:W-:-:S04]  /*3f70*/  ULEA UR7, UR37, UR7, 0x18 ;  /* 0x0000000725077291 */ /* 0x000fc8000f8ec0ff */
[----:B------:R-:W3:Y:S01]  /*3f80*/  LDC R2, c[0x0][0xb0c] ;  /* 0x0002c300ff027b82 */ /* 0x000ee20000000800 */
[----:B------:R-:W-:Y:S02]  /*3f90*/  UIADD3 UR41, UPT, UPT, UR7, 0x30, URZ ;  /* 0x0000003007297890 */ /* 0x000fe4000fffe0ff */
[----:B--2---:R-:W-:Y:S02]  /*3fa0*/  UISETP.NE.U32.AND UP2, UPT, UR8, URZ, UPT ;  /* 0x000000ff0800728c */ /* 0x004fe4000bf45070 */
[----:B------:R-:W-:Y:S02]  /*3fb0*/  UIADD3 UR33, UPT, UPT, UR7, 0x38, URZ ;  /* 0x0000003807217890 */ /* 0x000fe4000fffe0ff */
[----:B----4-:R-:W-:Y:S01]  /*3fc0*/  UISETP.NE.U32.AND UP3, UPT, UR4, URZ, UPT ;  /* 0x000000ff0400728c */ /* 0x010fe2000bf65070 */
[----:B------:R-:W2:Y:S01]  /*3fd0*/  LDC R18, c[0x0][0xb20] ;  /* 0x0002c800ff127b82 */ /* 0x000ea20000000800 */
[----:B-1----:R-:W-:Y:S01]  /*3fe0*/  ISETP.NE.AND P1, PT, R0, 0x1, PT ;  /* 0x000000010000780c */ /* 0x002fe20003f25270 */
[----:B------:R-:W-:-:S02]  /*3ff0*/  UISETP.NE.AND.EX UP2, UPT, UR9, URZ, UPT, UP2 ;  /* 0x000000ff0900728c */ /* 0x000fc4000bf45320 */
[----:B------:R-:W-:Y:S02]  /*4000*/  UIADD3 UR25, UPT, UPT, UR7, 0x40, URZ ;  /* 0x0000004007197890 */ /* 0x000fe4000fffe0ff */
[----:B------:R-:W-:Y:S02]  /*4010*/  UIADD3 UR17, UPT, UPT, UR7, 0x48, URZ ;  /* 0x0000004807117890 */ /* 0x000fe4000fffe0ff */
[----:B------:R-:W1:Y:S01]  /*4020*/  LDC.64 R32, c[0x0][0x348] ;  /* 0x0000d200ff207b82 */ /* 0x000e620000000a00 */
[----:B------:R-:W-:-:S07]  /*4030*/  UISETP.NE.AND.EX UP3, UPT, UR5, URZ, UPT, UP3 ;  /* 0x000000ff0500728c */ /* 0x000fce000bf65330 */
[----:B------:R-:W4:Y:S08]  /*4040*/  LDC.64 R16, c[0x0][0xb10] ;  /* 0x0002c400ff107b82 */ /* 0x000f300000000a00 */
[----:B------:R-:W1:Y:S08]  /*4050*/  LDC.64 R6, c[0x0][0xb18] ;  /* 0x0002c600ff067b82 */ /* 0x000e700000000a00 */
[----:B------:R-:W1:Y:S08]  /*4060*/  LDC.64 R4, c[0x0][0xb28] ;  /* 0x0002ca00ff047b82 */ /* 0x000e700000000a00 */
[----:B--23--:R-:W1:Y:S02]  /*4070*/  LDC R22, c[0x0][0x374] ;  /* 0x0000dd00ff167b82 */ /* 0x00ce640000000800 */
.L_x_83:
[C---:B------:R-:W-:Y:S02]  /*4080*/  LEA R0, R30.reuse, UR7, 0x3 ;  /* 0x000000071e007c11 */ /* 0x040fe4000f8e18ff */
[----:B------:R-:W-:Y:S02]  /*4090*/  SHF.L.U32 R3, R29, 0x1f, RZ ;  /* 0x0000001f1d037819 */ /* 0x000fe400000006ff */
[----:B------:R-:W-:Y:S02]  /*40a0*/  LEA R24, R30, UR7, 0x4 ;  /* 0x000000071e187c11 */ /* 0x000fe4000f8e20ff */
[----:B--2---:R-:W2:Y:S02]  /*40b0*/  SYNCS.PHASECHK.TRANS64.TRYWAIT P0, [R0+URZ+0x80], R3 ;  /* 0x00008003000075a7 */ /* 0x004ea400080011ff */
[----:B--2---:R-:W-:Y:S05]  /*40c0*/  @!P0 BRA `(.L_x_69) ;  /* 0x0000007c00e08947 */ /* 0x004fea0003800000 */
.L_x_189:
[----:B------:R-:W-:Y:S01]  /*40d0*/  ISETP.GE.AND P0, PT, R40, 0x1, PT ;  /* 0x000000012800780c */ /* 0x000fe20003f06270 */
[----:B------:R-:W3:Y:S01]  /*40e0*/  LDS.128 R24, [R24+0xf0] ;  /* 0x0000f00018187984 */ /* 0x000ee20000000c00 */
[----:B--2---:R-:W-:Y:S01]  /*40f0*/  VIADD R0, R0, 0x90 ;  /* 0x0000009000007836 */ /* 0x004fe20000000000 */
[----:B------:R-:W-:Y:S01]  /*4100*/  @!PT LDS RZ, [RZ] ;  /* 0x00000000fffff984 */ /* 0x000fe20000000800 */
[----:B------:R-:W-:Y:S01]  /*4110*/  @!PT LDS RZ, [RZ] ;  /* 0x00000000fffff984 */ /* 0x000fe20000000800 */
[----:B------:R-:W-:Y:S01]  /*4120*/  @!PT LDS RZ, [RZ] ;  /* 0x00000000fffff984 */ /* 0x000fe20000000800 */
[----:B------:R-:W-:Y:S01]  /*4130*/  @!PT LDS RZ, [RZ] ;  /* 0x00000000fffff984 */ /* 0x000fe20000000800 */
[----:B------:R2:W-:Y:S06]  /*4140*/  MEMBAR.ALL.CTA ;  /* 0x0000000000007992 */ /* 0x0005ec0000008000 */
[----:B--2---:R-:W2:Y:S01]  /*4150*/  FENCE.VIEW.ASYNC.S ;  /* 0x00000000000073c6 */ /* 0x004ea20000000000 */
[----:B------:R-:W-:Y:S04]  /*4160*/  PRMT R0, RZ, 0x654, R0 ;  /* 0x00000654ff007816 */ /* 0x000fe80000000000 */
[----:B--2---:R2:W-:Y:S01]  /*4170*/  SYNCS.ARRIVE.TRANS64.RED.A1T0 RZ, [R0+URZ], RZ ;  /* 0x000000ff00ff79a7 */ /* 0x0045e200081004ff */
[----:B---3--:R-:W-:Y:S11]  /*4180*/  LOP3.LUT P3, RZ, R26, 0x1, RZ, 0xc0, !PT ;  /* 0x000000011aff7812 */ /* 0x008ff6000786c0ff */
[----:B------:R-:W-:Y:S02]  /*4190*/  @!UPT UIADD3 URZ, UPT, UPT, URZ, URZ, URZ ;  /* 0x000000fffffff290 */ /* 0x000fe4000fffe0ff */
[----:B------:R-:W-:Y:S02]  /*41a0*/  @P3 MOV R13, R24 ;  /* 0x00000018000d3202 */ /* 0x000fe40000000f00 */
[----:B------:R-:W-:Y:S01]  /*41b0*/  @P3 LOP3.LUT R8, R25, 0xffff, RZ, 0xc0, !PT ;  /* 0x0000ffff19083812 */ /* 0x000fe200078ec0ff */
[----:B--2---:R-:W-:Y:S06]  /*41c0*/  @!P0 BRA `(.L_x_70) ;  /* 0x0000000000a48947 */ /* 0x004fec0003800000 */
[----:B-1----:R-:W-:Y:S01]  /*41d0*/  IMAD.HI.U32 R31, R22, R7, RZ ;  /* 0x00000007161f7227 */ /* 0x002fe200078e00ff */
[----:B------:R-:W-:Y:S02]  /*41e0*/  ISETP.NE.AND P0, PT, R6, 0x1, PT ;  /* 0x000000010600780c */ /* 0x000fe40003f05270 */
[----:B------:R-:W-:Y:S01]  /*41f0*/  ISETP.NE.AND P2, PT, R40, 0x1, PT ;  /* 0x000000012800780c */ /* 0x000fe20003f45270 */
[----:B----4-:R-:W-:Y:S01]  /*4200*/  IMAD.HI.U32 R34, R19, R16, RZ ;  /* 0x0000001013227227 */ /* 0x010fe200078e00ff */
[----:B------:R-:W-:Y:S02]  /*4210*/  SHF.R.U32.HI R31, RZ, R18, R31 ;  /* 0x00000012ff1f7219 */ /* 0x000fe4000001161f */
[----:B------:R-:W-:Y:S01]  /*4220*/  ISETP.NE.AND P4, PT, R2, 0x1, PT ;  /* 0x000000010200780c */ /* 0x000fe20003f85270 */
[----:B------:R-:W-:Y:S01]  /*4230*/  IMAD.HI.U32 R36, R13, R16, RZ ;  /* 0x000000100d247227 */ /* 0x000fe200078e00ff */
[----:B------:R-:W-:Y:S02]  /*4240*/  SHF.R.U32.HI R34, RZ, R17, R34 ;  /* 0x00000011ff227219 */ /* 0x000fe40000011622 */
[----:B------:R-:W-:Y:S01]  /*4250*/  SEL R3, R22, R31, !P0 ;  /* 0x0000001f16037207 */ /* 0x000fe20004000000 */
[C---:B------:R-:W-:Y:S01]  /*4260*/  IMAD.HI.U32 R31, R8.reuse, R7, RZ ;  /* 0x00000007081f7227 */ /* 0x040fe200078e00ff */
[----:B------:R-:W-:Y:S02]  /*4270*/  SEL R11, R19, R34, !P4 ;  /* 0x00000022130b7207 */ /* 0x000fe40006000000 */
[----:B------:R-:W-:Y:S01]  /*4280*/  SHF.R.U32.HI R36, RZ, R17, R36 ;  /* 0x00000011ff247219 */ /* 0x000fe20000011624 */
[----:B------:R-:W-:Y:S01]  /*4290*/  IMAD.HI.U32 R38, R3, R4, RZ ;  /* 0x0000000403267227 */ /* 0x000fe200078e00ff */
[----:B------:R-:W-:Y:S03]  /*42a0*/  SHF.R.U32.HI R31, RZ, R18, R31 ;  /* 0x00000012ff1f7219 */ /* 0x000fe6000001161f */
[----:B------:R-:W-:Y:S01]  /*42b0*/  IMAD.HI.U32 R34, R11, R4, RZ ;  /* 0x000000040b227227 */ /* 0x000fe200078e00ff */
[----:B------:R-:W-:Y:S02]  /*42c0*/  @P2 SHF.R.U32.HI R3, RZ, R5, R38 ;  /* 0x00000005ff032219 */ /* 0x000fe40000011626 */
[----:B------:R-:W-:Y:S02]  /*42d0*/  SEL R9, R8, R31, !P0 ;  /* 0x0000001f08097207 */ /* 0x000fe40004000000 */
[----:B------:R-:W-:Y:S01]  /*42e0*/  @P2 SHF.R.U32.HI R11, RZ, R5, R34 ;  /* 0x00000005ff0b2219 */ /* 0x000fe20000011622 */
[C---:B------:R-:W-:Y:S01]  /*42f0*/  IMAD R10, R40.reuse, R3, RZ ;  /* 0x00000003280a7224 */ /* 0x040fe200078e02ff */
[----:B------:R-:W-:Y:S01]  /*4300*/  SEL R3, R13, R36, !P4 ;  /* 0x000000240d037207 */ /* 0x000fe20006000000 */
[C---:B------:R-:W-:Y:S03]  /*4310*/  IMAD.HI.U32 R14, R9.reuse, R4, RZ ;  /* 0x00000004090e7227 */ /* 0x040fe600078e00ff */
[----:B------:R-:W-:Y:S01]  /*4320*/  ISETP.GE.AND P0, PT, R9, R10, PT ;  /* 0x0000000a0900720c */ /* 0x000fe20003f06270 */
[C---:B------:R-:W-:Y:S01]  /*4330*/  IMAD R12, R40.reuse, R11, RZ ;  /* 0x0000000b280c7224 */ /* 0x040fe200078e02ff */
[-C--:B------:R-:W-:Y:S04]  /*4340*/  SHF.R.U32.HI R14, RZ, R5.reuse, R14 ;  /* 0x00000005ff0e7219 */ /* 0x080fe8000001160e */
[----:B------:R-:W-:Y:S02]  /*4350*/  ISETP.GE.OR P0, PT, R3, R12, P0 ;  /* 0x0000000c0300720c */ /* 0x000fe40000706670 */
[----:B------:R-:W-:Y:S05]  /*4360*/  SEL R15, R9, R14, !P2 ;  /* 0x0000000e090f7207 */ /* 0x000fea0005000000 */
[----:B------:R-:W-:Y:S04]  /*4370*/  IMAD.MOV R14, RZ, RZ, -R15 ;  /* 0x000000ffff0e7224 */ /* 0x000fe800078e0a0f */
[----:B------:R-:W-:Y:S02]  /*4380*/  IMAD R14, R40, R14, R9 ;  /* 0x0000000e280e7224 */ /* 0x000fe400078e0209 */
[C---:B------:R-:W-:Y:S05]  /*4390*/  @!P0 IMAD.HI.U32 R10, R3.reuse, R4, RZ ;  /* 0x00000004030a8227 */ /* 0x040fea00078e00ff */
[----:B------:R-:W-:Y:S04]  /*43a0*/  @!P0 SHF.R.U32.HI R10, RZ, R5, R10 ;  /* 0x00000005ff0a8219 */ /* 0x000fe8000001160a */
[----:B------:R-:W-:Y:S01]  /*43b0*/  @!P0 SEL R0, R3, R10, !P2 ;  /* 0x0000000a03008207 */ /* 0x000fe20005000000 */
[----:B------:R-:W-:Y:S03]  /*43c0*/  IMAD.MOV R10, RZ, RZ, -R3 ;  /* 0x000000ffff0a7224 */ /* 0x000fe600078e0a03 */
[----:B------:R-:W-:Y:S01]  /*43d0*/  @!P0 IADD3 R15, PT, PT, R15, -R0, RZ ;  /* 0x800000000f0f8210 */ /* 0x000fe20007ffe0ff */
[----:B------:R-:W-:Y:S01]  /*43e0*/  @!P0 IMAD R0, R11, R14, R0 ;  /* 0x0000000e0b008224 */ /* 0x000fe200078e0200 */
[----:B------:R-:W-:Y:S01]  /*43f0*/  IADD3 R11, PT, PT, -R9, RZ, RZ ;  /* 0x000000ff090b7210 */ /* 0x000fe20007ffe1ff */
[----:B------:R-:W-:Y:S02]  /*4400*/  IMAD R13, R2, R10, R13 ;  /* 0x0000000a020d7224 */ /* 0x000fe400078e020d */
[----:B------:R-:W-:Y:S02]  /*4410*/  @!P0 IMAD R9, R15, R40, R3 ;  /* 0x000000280f098224 */ /* 0x000fe400078e0203 */
[----:B------:R-:W-:Y:S02]  /*4420*/  @!P0 IMAD.MOV.U32 R3, RZ, RZ, R0 ;  /* 0x000000ffff038224 */ /* 0x000fe400078e0000 */
[----:B------:R-:W-:Y:S02]  /*4430*/  IMAD R8, R6, R11, R8 ;  /* 0x0000000b06087224 */ /* 0x000fe400078e0208 */
[----:B------:R-:W-:Y:S02]  /*4440*/  IMAD R13, R3, R2, R13 ;  /* 0x00000002030d7224 */ /* 0x000fe400078e020d */
[----:B------:R-:W-:Y:S02]  /*4450*/  IMAD R8, R9, R6, R8 ;  /* 0x0000000609087224 */ /* 0x000fe400078e0208 */
.L_x_70:
[----:B------:R-:W-:Y:S05]  /*4460*/  BRA.U UP1, `(.L_x_71) ;  /* 0x0000000101107547 */ /* 0x000fea000b800000 */
[----:B------:R-:W-:Y:S04]  /*4470*/  MOV R0, UR6 ;  /* 0x0000000600007c02 */ /* 0x000fe80008000f00 */
[----:B------:R-:W-:Y:S04]  /*4480*/  SHF.L.U32 R3, R0, 0x1f, RZ ;  /* 0x0000001f00037819 */ /* 0x000fe800000006ff */
[----:B------:R-:W2:Y:S02]  /*4490*/  SYNCS.PHASECHK.TRANS64.TRYWAIT P0, [UR7+0x78], R3 ;  /* 0x00007803ff0075a7 */ /* 0x000ea40008001107 */
[----:B--2---:R-:W-:Y:S05]  /*44a0*/  @!P0 BRA `(.L_x_72) ;  /* 0x0000007800fc8947 */ /* 0x004fea0003800000 */
.L_x_71:
[----:B------:R-:W-:Y:S01]  /*44b0*/  R2UR UR43, R21 ;  /* 0x00000000152b72ca */ /* 0x000fe200000e0000 */
[----:B------:R-:W-:Y:S01]  /*44c0*/  IMAD.MOV.U32 R12, RZ, RZ, 0x1 ;  /* 0x00000001ff0c7424 */ /* 0x000fe200078e00ff */
[----:B------:R-:W-:Y:S02]  /*44d0*/  R2UR UR42, R20 ;  /* 0x00000000142a72ca */ /* 0x000fe400000e0000 */
[----:B------:R-:W-:Y:S02]  /*44e0*/  ISETP.NE.U32.AND P2, PT, RZ, UR4, PT ;  /* 0x00000004ff007c0c */ /* 0x000fe4000bf45070 */
[----:B------:R-:W-:Y:S02]  /*44f0*/  SHF.L.U32 R12, R12, 0x1f, RZ ;  /* 0x0000001f0c0c7819 */ /* 0x000fe400000006ff */
[----:B------:R-:W-:Y:S05]  /*4500*/  ISETP.NE.AND.EX P2, PT, RZ, UR5, PT, P2 ;  /* 0x00000005ff007c0c */ /* 0x000fea000bf45320 */
[----:B------:R-:W-:Y:S02]  /*4510*/  USHF.L.U32 UR43, UR43, 0x7, URZ ;  /* 0x000000072b2b7899 */ /* 0x000fe400080006ff */
[----:B------:R-:W-:Y:S01]  /*4520*/  USHF.L.U32 UR42, UR42, 0x8, URZ ;  /* 0x000000082a2a7899 */ /* 0x000fe200080006ff */
[----:B------:R-:W-:Y:S11]  /*4530*/  BRA.U !UP3, `(.L_x_73) ;  /* 0x000000010b387547 */ /* 0x000ff6000b800000 */
[----:B------:R-:W-:Y:S01]  /*4540*/  UPLOP3.LUT UP0, UPT, UPT, UPT, UP2, 0x80, 0x8 ;  /* 0x000000000008789c */ /* 0x000fe20003f0f020 */
[----:B------:R-:W-:Y:S01]  /*4550*/  R2UR UR8, R115 ;  /* 0x00000000730872ca */ /* 0x000fe200000e0000 */
[----:B------:R-:W-:Y:S02]  /*4560*/  HFMA2 R51, -RZ, RZ, 0, 5.9604644775390625e-08 ;  /* 0x00000001ff337431 */ /* 0x000fe400000001ff */
[----:B--2---:R-:W-:Y:S02]  /*4570*/  IMAD.MOV.U32 R0, RZ, RZ, 0x1 ;  /* 0x00000001ff007424 */ /* 0x004fe400078e00ff */
[----:B------:R-:W-:Y:S05]  /*4580*/  PLOP3.LUT P0, PT, PT, PT, UP0, 0x80, 0x8 ;  /* 0x000000000008781c */ /* 0x000fea0003f0f008 */
[----:B------:R-:W2:Y:S03]  /*4590*/  @UP0 LDCU.64 UR10, c[0x0][0x888] ;  /* 0x00011100ff0a07ac */ /* 0x000ea60008000a00 */
[----:B------:R-:W-:Y:S05]  /*45a0*/  @UP0 UIMAD UR8, UR8, UR4, URZ ;  /* 0x00000004080802a4 */ /* 0x000fea000f8e02ff */
[----:B------:R-:W-:Y:S01]  /*45b0*/  @!P0 PRMT R51, R0, 0x7610, R51 ;  /* 0x0000761000338816 */ /* 0x000fe20000000033 */
[----:B--2---:R-:W-:Y:S05]  /*45c0*/  @UP0 UIMAD.WIDE UR10, UR8, 0x4, UR10 ;  /* 0x00000004080a08a5 */ /* 0x004fea000f8e020a */
[----:B------:R-:W2:Y:S01]  /*45d0*/  @!UP0 LDCU UR8, c[0x0][0x880] ;  /* 0x00011000ff0887ac */ /* 0x000ea20008000800 */
[----:B------:R-:W-:Y:S02]  /*45e0*/  IMAD.U32 R10, RZ, RZ, UR10 ;  /* 0x0000000aff0a7e24 */ /* 0x000fe4000f8e00ff */
[----:B------:R-:W-:Y:S05]  /*45f0*/  IMAD.U32 R11, RZ, RZ, UR11 ;  /* 0x0000000bff0b7e24 */ /* 0x000fea000f8e00ff */
[----:B-----5:R3:W5:Y:S02]  /*4600*/  @P0 LDG.E R50, desc[UR46][R10.64] ;  /* 0x0000002e0a320981 */ /* 0x020764000c1e1900 */
[----:B--23--:R-:W-:Y:S07]  /*4610*/  @!P0 MOV R50, UR8 ;  /* 0x0000000800328c02 */ /* 0x00cfee0008000f00 */
.L_x_73:
[----:B-----5:R-:W-:Y:S01]  /*4620*/  @!P2 FSETP.EQ.AND P0, PT, R50, RZ, PT ;  /* 0x000000ff3200a20b */ /* 0x020fe20003f02000 */
[----:B------:R-:W-:Y:S01]  /*4630*/  @!UPT UIADD3 URZ, UPT, UPT, URZ, URZ, URZ ;  /* 0x000000fffffff290 */ /* 0x000fe2000fffe0ff */
[----:B------:R-:W-:Y:S11]  /*4640*/  @!P2 BRA `(.L_x_74) ;  /* 0x000000000014a947 */ /* 0x000ff60003800000 */
[----:B------:R-:W-:Y:S02]  /*4650*/  LOP3.LUT P2, RZ, R51, 0xff, RZ, 0xc0, !PT ;  /* 0x000000ff33ff7812 */ /* 0x000fe4000784c0ff */
[----:B------:R-:W-:Y:S04]  /*4660*/  PLOP3.LUT P0, PT, PT, PT, UP0, 0x80, 0x8 ;  /* 0x000000000008781c */ /* 0x000fe80003f0f008 */
[----:B------:R-:W-:Y:S07]  /*4670*/  PLOP3.LUT P0, PT, P0, PT, PT, 0x8, 0x80 ;  /* 0x000000000080781c */ /* 0x000fee000070e170 */
[----:B------:R-:W-:Y:S11]  /*4680*/  @P2 FSETP.EQ.AND P0, PT, R50, RZ, PT ;  /* 0x000000ff3200220b */ /* 0x000ff60003f02000 */
[----:B------:R-:W-:Y:S02]  /*4690*/  @!UPT UIADD3 URZ, UPT, UPT, URZ, URZ, URZ ;  /* 0x000000fffffff290 */ /* 0x000fe4000fffe0ff */
.L_x_74:
[----:B------:R-:W3:Y:S01]  /*46a0*/  SYNCS.PHASECHK.TRANS64.TRYWAIT P2, [UR7+0x50], R12 ;  /* 0x0000500cff0075a7 */ /* 0x000ee20008041107 */
[----:B------:R-:W-:Y:S04]  /*46b0*/  ELECT P4, URZ, PT ;  /* 0x0000000000ff782f */ /* 0x000fe80003880000 */
[----:B------:R-:W-:Y:S11]  /*46c0*/  PLOP3.LUT P4, PT, P0, P4, PT, 0xf2, 0x2f ;  /* 0x00000000002f781c */ /* 0x000ff60000789e72 */
[----:B------:R-:W-:Y:S02]  /*46d0*/  @!UPT UIADD3 URZ, UPT, UPT, URZ, URZ, URZ ;  /* 0x000000fffffff290 */ /* 0x000fe4000fffe0ff */
[----:B-1----:R-:W-:Y:S05]  /*46e0*/  @!P4 IADD3 R9, P0, PT, R32, 0x580, RZ ;  /* 0x000005802009c810 */ /* 0x002fea0007f1e0ff */
[----:B--2---:R-:W-:Y:S01]  /*46f0*/  @!P4 IMAD.X R0, RZ, RZ, R33, P0 ;  /* 0x000000ffff00c224 */ /* 0x004fe200000e0621 */
[----:B---3--:R-:W-:Y:S07]  /*4700*/  @!P2 BRA `(.L_x_75) ;  /* 0x00000078007ca947 */ /* 0x008fee0003800000 */
.L_x_192:
[----:B------:R-:W-:Y:S01]  /*4710*/  @!P4 R2UR UR9, R9 ;  /* 0x000000000909c2ca */ /* 0x000fe200000e0000 */
[----:B------:R-:W-:Y:S01]  /*4720*/  VOTEU.ALL UP1, P4 ;  /* 0x0000000000ff7886 */ /* 0x000fe20002020000 */
[----:B------:R-:W-:Y:S01]  /*4730*/  @!P4 R2UR UR8, R0 ;  /* 0x000000000008c2ca */ /* 0x000fe200000e0000 */
[----:B------:R-:W-:Y:S01]  /*4740*/  @!P4 IMAD.MOV.U32 R0, RZ, RZ, 0x4000 ;  /* 0x00004000ff00c424 */ /* 0x000fe200078e00ff */
[----:B------:R-:W-:Y:S01]  /*4750*/  R2UR UR44, R115 ;  /* 0x00000000732c72ca */ /* 0x000fe200000e0000 */
[----:B------:R-:W-:Y:S01]  /*4760*/  UPRMT UR21, UR37, 0x654, UR41 ;  /* 0x0000065425157896 */ /* 0x000fe20008000029 */
[----:B------:R-:W-:Y:S01]  /*4770*/  @!P4 IADD3 R9, P0, PT, R32, 0x580, RZ ;  /* 0x000005802009c810 */ /* 0x000fe20007f1e0ff */
[----:B------:R-:W-:Y:S01]  /*4780*/  @!UP1 UIADD3 UR40, UPT, UPT, UR7, 0x400, URZ ;  /* 0x0000040007289890 */ /* 0x000fe2000fffe0ff */
[----:B------:R-:W-:Y:S05]  /*4790*/  VOTEU.ALL UP1, P4 ;  /* 0x0000000000ff7886 */ /* 0x000fea0002020000 */
[----:B------:R-:W-:Y:S01]  /*47a0*/  IMAD.U32 R10, RZ, RZ, UR9 ;  /* 0x00000009ff0a7e24 */ /* 0x000fe2000f8e00ff */
[----:B------:R-:W-:Y:S01]  /*47b0*/  UMOV UR9, 0x10000000 ;  /* 0x1000000000097882 */ /* 0x000fe20000000000 */
[----:B------:R-:W-:Y:S01]  /*47c0*/  IMAD.U32 R11, RZ, RZ, UR8 ;  /* 0x00000008ff0b7e24 */ /* 0x000fe2000f8e00ff */
[----:B------:R-:W-:Y:S02]  /*47d0*/  UMOV UR8, 0x0 ;  /* 0x0000000000087882 */ /* 0x000fe40000000000 */
[----:B------:R-:W-:Y:S02]  /*47e0*/  @!P4 R2UR UR10, R10 ;  /* 0x000000000a0ac2ca */ /* 0x000fe400000e0000 */
[----:B------:R-:W-:Y:S11]  /*47f0*/  @!P4 R2UR UR11, R11 ;  /* 0x000000000b0bc2ca */ /* 0x000ff600000e0000 */
[----:B------:R-:W-:Y:S02]  /*4800*/  @!UPT UIADD3 URZ, UPT, UPT, URZ, URZ, URZ ;  /* 0x000000fffffff290 */ /* 0x000fe4000fffe0ff */
[----:B------:R2:W-:Y:S01]  /*4810*/  @!UP1 UTMALDG.3D [UR40], [UR10], desc[UR8] ;  /* 0x000008280a0095b4 */ /* 0x0005e20008011000 */
[----:B------:R3:W-:Y:S01]  /*4820*/  @!P4 SYNCS.ARRIVE.TRANS64.RED.A0TR RZ, [UR7+0x30], R0 ;  /* 0x00003000ffffc9a7 */ /* 0x0007e20008300407 */
[----:B------:R-:W-:Y:S01]  /*4830*/  SYNCS.ARRIVE.TRANS64.RED.A1T0 RZ, [UR21], RZ ;  /* 0x000000ffffff79a7 */ /* 0x000fe20008100415 */
[----:B---3--:R-:W-:Y:S01]  /*4840*/  @!P4 IMAD.X R0, RZ, RZ, R33, P0 ;  /* 0x000000ffff00c224 */ /* 0x008fe200000e0621 */
[----:B------:R-:W3:Y:S02]  /*4850*/  SYNCS.PHASECHK.TRANS64.TRYWAIT P2, [UR7+0x58], R12 ;  /* 0x0000580cff0075a7 */ /* 0x000ee40008041107 */
[----:B--23--:R-:W-:Y:S05]  /*4860*/  @!P2 BRA `(.L_x_76) ;  /* 0x00000078003ca947 */ /* 0x00cfea0003800000 */
.L_x_194:
[----:B------:R-:W-:Y:S01]  /*4870*/  @!P4 R2UR UR9, R9 ;  /* 0x000000000909c2ca */ /* 0x000fe200000e0000 */
[----:B------:R-:W-:Y:S01]  /*4880*/  VOTEU.ALL UP1, P4 ;  /* 0x0000000000ff7886 */ /* 0x000fe20002020000 */
[----:B------:R-:W-:Y:S01]  /*4890*/  @!P4 R2UR UR8, R0 ;  /* 0x000000000008c2ca */ /* 0x000fe200000e0000 */
[----:B------:R-:W-:Y:S01]  /*48a0*/  @!P4 IMAD.MOV.U32 R0, RZ, RZ, 0x4000 ;  /* 0x00004000ff00c424 */ /* 0x000fe200078e00ff */
[----:B------:R-:W-:Y:S01]  /*48b0*/  R2UR UR36, R115 ;  /* 0x00000000732472ca */ /* 0x000fe200000e0000 */
[----:B------:R-:W-:Y:S01]  /*48c0*/  UMOV UR35, UR43 ;  /* 0x0000002b00237c82 */ /* 0x000fe20008000000 */
[----:B------:R-:W-:Y:S01]  /*48d0*/  @!UP1 UIADD3 UR34, UPT, UPT, UR42, 0x20, URZ ;  /* 0x000000202a229890 */ /* 0x000fe2000fffe0ff */
[----:B------:R-:W-:Y:S01]  /*48e0*/  @!P4 IADD3 R9, P0, PT, R32, 0x580, RZ ;  /* 0x000005802009c810 */ /* 0x000fe20007f1e0ff */
[----:B------:R-:W-:Y:S01]  /*48f0*/  @!UP1 UIADD3 UR32, UPT, UPT, UR7, 0x4400, URZ ;  /* 0x0000440007209890 */ /* 0x000fe2000fffe0ff */
[----:B------:R-:W-:Y:S01]  /*4900*/  VOTEU.ALL UP1, P4 ;  /* 0x0000000000ff7886 */ /* 0x000fe20002020000 */
[----:B------:R-:W-:Y:S03]  /*4910*/  UPRMT UR15, UR37, 0x654, UR33 ;  /* 0x00000654250f7896 */ /* 0x000fe60008000021 */
        /* <DEDUP_REMOVED lines=13> */
.L_x_196:
        /* <DEDUP_REMOVED lines=24> */
.L_x_198:
[----:B------:R-:W-:Y:S01]  /*4b70*/  @!P4 R2UR UR9, R9 ;  /* 0x000000000909c2ca */ /* 0x000fe200000e0000 */
[----:B------:R-:W-:Y:S01]  /*4b80*/  VOTEU.ALL UP1, P4 ;  /* 0x0000000000ff7886 */ /* 0x000fe20002020000 */
[----:B------:R-:W-:Y:S01]  /*4b90*/  @!P4 R2UR UR8, R0 ;  /* 0x000000000008c2ca */ /* 0x000fe200000e0000 */
[----:B------:R-:W-:Y:S01]  /*4ba0*/  @!P4 IMAD.MOV.U32 R0, RZ, RZ, 0x4000 ;  /* 0x00004000ff00c424 */ /* 0x000fe200078e00ff */
[----:B------:R-:W-:Y:S01]  /*4bb0*/  R2UR UR20, R115 ;  /* 0x00000000731472ca */ /* 0x000fe200000e0000 */
[----:B------:R-:W-:Y:S01]  /*4bc0*/  UMOV UR19, UR43 ;  /* 0x0000002b00137c82 */ /* 0x000fe20008000000 */
[----:B------:R-:W-:Y:S01]  /*4bd0*/  @!UP1 UIADD3 UR18, UPT, UPT, UR42, 0x60, URZ ;  /* 0x000000602a129890 */ /* 0x000fe2000fffe0ff */
[----:B------:R-:W-:Y:S01]  /*4be0*/  SHF.L.U32 R20, RZ, 0x1f, RZ ;  /* 0x0000001fff147819 */ /* 0x000fe200000006ff */
[----:B------:R-:W-:Y:S01]  /*4bf0*/  @!UP1 UIADD3 UR16, UPT, UPT, UR7, 0xc400, URZ ;  /* 0x0000c40007109890 */ /* 0x000fe2000fffe0ff */
[----:B------:R-:W-:Y:S01]  /*4c00*/  @!P4 IADD3 R9, P0, PT, R32, 0x580, RZ ;  /* 0x000005802009c810 */ /* 0x000fe20007f1e0ff */
[----:B------:R-:W-:Y:S01]  /*4c10*/  VOTEU.ALL UP1, P4 ;  /* 0x0000000000ff7886 */ /* 0x000fe20002020000 */
[----:B------:R-:W-:Y:S02]  /*4c20*/  UPRMT UR13, UR37, 0x654, UR17 ;  /* 0x00000654250d7896 */ /* 0x000fe40008000011 */
        /* <DEDUP_REMOVED lines=13> */
.L_x_200:
[----:B------:R-:W-:Y:S01]  /*4d00*/  @!P4 R2UR UR9, R9 ;  /* 0x000000000909c2ca */ /* 0x000fe200000e0000 */
[----:B------:R-:W-:Y:S01]  /*4d10*/  VOTEU.ALL UP1, P4 ;  /* 0x0000000000ff7886 */ /* 0x000fe20002020000 */
[----:B------:R-:W-:Y:S01]  /*4d20*/  @!P4 R2UR UR8, R0 ;  /* 0x000000000008c2ca */ /* 0x000fe200000e0000 */
[----:B------:R-:W-:Y:S01]  /*4d30*/  @!P4 IMAD.MOV.U32 R0, RZ, RZ, 0x4000 ;  /* 0x00004000ff00c424 */ /* 0x000fe200078e00ff */
[----:B------:R-:W-:Y:S01]  /*4d40*/  R2UR UR12, R115 ;  /* 0x00000000730c72ca */ /* 0x000fe200000e0000 */
[----:B------:R-:W-:Y:S01]  /*4d50*/  UMOV UR18, 0x0 ;  /* 0x0000000000127882 */ /* 0x000fe20000000000 */
[----:B------:R-:W-:Y:S01]  /*4d60*/  @!UP1 UIADD3 UR10, UPT, UPT, UR42, 0x80, URZ ;  /* 0x000000802a0a9890 */ /* 0x000fe2000fffe0ff */
[----:B------:R-:W-:Y:S01]  /*4d70*/  @!P4 IADD3 R9, P0, PT, R32, 0x580, RZ ;  /* 0x000005802009c810 */ /* 0x000fe20007f1e0ff */
[----:B------:R-:W-:Y:S01]  /*4d80*/  UMOV UR19, 0x10000000 ;  /* 0x1000000000137882 */ /* 0x000fe20000000000 */
[----:B------:R-:W-:Y:S04]  /*4d90*/  UMOV UR11, UR43 ;  /* 0x0000002b000b7c82 */ /* 0x000fe80008000000 */
[----:B------:R-:W-:Y:S01]  /*4da0*/  IMAD.U32 R10, RZ, RZ, UR9 ;  /* 0x00000009ff0a7e24 */ /* 0x000fe2000f8e00ff */
[----:B------:R-:W-:Y:S01]  /*4db0*/  UMOV UR9, UR41 ;  /* 0x0000002900097c82 */ /* 0x000fe20008000000 */
[----:B------:R-:W-:Y:S01]  /*4dc0*/  IMAD.U32 R11, RZ, RZ, UR8 ;  /* 0x00000008ff0b7e24 */ /* 0x000fe2000f8e00ff */
[----:B------:R-:W-:Y:S02]  /*4dd0*/  @!UP1 UIADD3 UR8, UPT, UPT, UR7, 0x400, URZ ;  /* 0x0000040007089890 */ /* 0x000fe4000fffe0ff */
[----:B------:R-:W-:Y:S01]  /*4de0*/  @!P4 R2UR UR22, R10 ;  /* 0x000000000a16c2ca */ /* 0x000fe200000e0000 */
[----:B------:R-:W-:Y:S01]  /*4df0*/  VOTEU.ALL UP1, P4 ;  /* 0x0000000000ff7886 */ /* 0x000fe20002020000 */
        /* <DEDUP_REMOVED lines=8> */
.L_x_202:
        /* <DEDUP_REMOVED lines=9> */
[----:B------:R-:W-:Y:S03]  /*4f10*/  UMOV UR11, UR43 ;  /* 0x0000002b000b7c82 */ /* 0x000fe60008000000 */
[----:B------:R-:W-:Y:S02]  /*4f20*/  @!P4 IMAD.X R21, RZ, RZ, R33, P0 ;  /* 0x000000ffff15c224 */ /* 0x000fe400000e0621 */
        /* <DEDUP_REMOVED lines=11> */
[----:B------:R-:W3:Y:S02]  /*4fe0*/  SYNCS.PHASECHK.TRANS64.TRYWAIT P2, [UR7+0x60], R20 ;  /* 0x00006014ff0075a7 */ /* 0x000ee40008041107 */
[----:B--23--:R-:W-:Y:S05]  /*4ff0*/  @!P2 BRA `(.L_x_81) ;  /* 0x0000007000d0a947 */ /* 0x00cfea0003800000 */
.L_x_204:
[----:B------:R-:W2:Y:S01]  /*5000*/  LDC.64 R14, c[0x0][0xb10] ;  /* 0x0002c400ff0e7b82 */ /* 0x000ea20000000a00 */
[----:B------:R-:W-:Y:S01]  /*5010*/  @!P4 R2UR UR9, R31 ;  /* 0x000000001f09c2ca */ /* 0x000fe200000e0000 */
[----:B------:R-:W-:Y:S01]  /*5020*/  VOTEU.ALL UP1, P4 ;  /* 0x0000000000ff7886 */ /* 0x000fe20002020000 */
[----:B------:R-:W-:Y:S01]  /*5030*/  @!P4 R2UR UR8, R21 ;  /* 0x000000001508c2ca */ /* 0x000fe200000e0000 */
[----:B------:R-:W-:Y:S01]  /*5040*/  @!P4 IMAD.MOV.U32 R21, RZ, RZ, 0x4000 ;  /* 0x00004000ff15c424 */ /* 0x000fe200078e00ff */
[----:B------:R-:W-:Y:S03]  /*5050*/  R2UR UR12, R115 ;  /* 0x00000000730c72ca */ /* 0x000fe600000e0000 */
[----:B------:R-:W3:Y:S01]  /*5060*/  LDC.64 R10, c[0x0][0xb18] ;  /* 0x0002c600ff0a7b82 */ /* 0x000ee20000000a00 */
[----:B------:R-:W-:Y:S01]  /*5070*/  @!UP1 UIADD3 UR10, UPT, UPT, UR42, 0xc0, URZ ;  /* 0x000000c02a0a9890 */ /* 0x000fe2000fffe0ff */
[----:B------:R-:W-:Y:S01]  /*5080*/  @P3 SHF.R.U32.HI R28, RZ, 0x10, R25 ;  /* 0x00000010ff1c3819 */ /* 0x000fe20000011619 */
[----:B------:R-:W-:Y:S01]  /*5090*/  UMOV UR18, 0x0 ;  /* 0x0000000000127882 */ /* 0x000fe20000000000 */
[----:B------:R-:W-:Y:S01]  /*50a0*/  UMOV UR19, 0x10000000 ;  /* 0x1000000000137882 */ /* 0x000fe20000000000 */
[----:B------:R-:W-:Y:S03]  /*50b0*/  UMOV UR11, UR43 ;  /* 0x0000002b000b7c82 */ /* 0x000fe60008000000 */
[----:B------:R-:W5:Y:S01]  /*50c0*/  @!P1 LDC R0, c[0x0][0xb20] ;  /* 0x0002c800ff009b82 */ /* 0x000f620000000800 */
[----:B------:R-:W-:Y:S02]  /*50d0*/  VIADD R30, R30, 0x1 ;  /* 0x000000011e1e7836 */ /* 0x000fe40000000000 */
[----:B------:R-:W-:Y:S05]  /*50e0*/  IMAD.U32 R34, RZ, RZ, UR9 ;  /* 0x00000009ff227e24 */ /* 0x000fea000f8e00ff */
[----:B-1----:R-:W1:Y:S01]  /*50f0*/  @!P1 LDC R3, c[0x0][0xb0c] ;  /* 0x0002c300ff039b82 */ /* 0x002e620000000800 */
[----:B------:R-:W-:Y:S01]  /*5100*/  IMAD.U32 R35, RZ, RZ, UR8 ;  /* 0x00000008ff237e24 */ /* 0x000fe2000f8e00ff */
[----:B------:R-:W-:Y:S01]  /*5110*/  @!UP1 UIADD3 UR8, UPT, UPT, UR7, 0x8400, URZ ;  /* 0x0000840007089890 */ /* 0x000fe2000fffe0ff */
[----:B------:R-:W-:Y:S01]  /*5120*/  @!P4 R2UR UR20, R34 ;  /* 0x000000002214c2ca */ /* 0x000fe200000e0000 */
[----:B------:R-:W-:Y:S02]  /*5130*/  VOTEU.ALL UP1, P4 ;  /* 0x0000000000ff7886 */ /* 0x000fe40002020000 */
[----:B------:R-:W-:Y:S01]  /*5140*/  @!P4 R2UR UR21, R35 ;  /* 0x000000002315c2ca */ /* 0x000fe200000e0000 */
[----:B------:R-:W-:Y:S11]  /*5150*/  UMOV UR9, UR25 ;  /* 0x0000001900097c82 */ /* 0x000ff60008000000 */
[----:B------:R-:W-:Y:S01]  /*5160*/  @!UPT UIADD3 URZ, UPT, UPT, URZ, URZ, URZ ;  /* 0x000000fffffff290 */ /* 0x000fe2000fffe0ff */
[----:B------:R1:W-:Y:S01]  /*5170*/  @!UP1 UTMALDG.3D [UR8], [UR20], desc[UR18] ;  /* 0x00001208140095b4 */ /* 0x0003e20008011000 */
[----:B------:R1:W-:Y:S02]  /*5180*/  @!P4 SYNCS.ARRIVE.TRANS64.RED.A0TR RZ, [UR7+0x40], R21 ;  /* 0x00004015ffffc9a7 */ /* 0x0003e40008300407 */
[----:B-1----:R-:W-:Y:S01]  /*5190*/  @!P1 ISETP.NE.AND P2, PT, R3, 0x1, PT ;  /* 0x000000010300980c */ /* 0x002fe20003f45270 */
[C---:B--2---:R-:W-:Y:S01]  /*51a0*/  @!P1 IMAD.HI.U32 R14, R13.reuse, R14, RZ ;  /* 0x0000000e0d0e9227 */ /* 0x044fe200078e00ff */
[----:B---3--:R-:W-:Y:S03]  /*51b0*/  @!P1 ISETP.NE.AND P0, PT, R10, 0x1, PT ;  /* 0x000000010a00980c */ /* 0x008fe60003f05270 */
[C---:B------:R-:W-:Y:S01]  /*51c0*/  @!P1 IMAD.HI.U32 R11, R8.reuse, R11, RZ ;  /* 0x0000000b080b9227 */ /* 0x040fe200078e00ff */
[----:B------:R-:W-:Y:S04]  /*51d0*/  @!P1 SHF.R.U32.HI R14, RZ, R15, R14 ;  /* 0x0000000fff0e9219 */ /* 0x000fe8000001160e */
[----:B-----5:R-:W-:Y:S01]  /*51e0*/  @!P1 SHF.R.U32.HI R9, RZ, R0, R11 ;  /* 0x00000000ff099219 */ /* 0x020fe2000001160b */
[----:B------:R-:W-:Y:S01]  /*51f0*/  SYNCS.ARRIVE.TRANS64.RED.A1T0 RZ, [UR14], RZ ;  /* 0x000000ffffff79a7 */ /* 0x000fe2000810040e */
[----:B------:R-:W-:Y:S02]  /*5200*/  @!P1 SEL R14, R13, R14, !P2 ;  /* 0x0000000e0d0e9207 */ /* 0x000fe40005000000 */
[----:B------:R-:W-:Y:S01]  /*5210*/  @!P1 SEL R9, R8, R9, !P0 ;  /* 0x0000000908099207 */ /* 0x000fe20004000000 */
[----:B------:R-:W1:Y:S04]  /*5220*/  SYNCS.PHASECHK.TRANS64.TRYWAIT P5, [UR7+0x68], R20 ;  /* 0x00006814ff0075a7 */ /* 0x000e6800080a1107 */
[----:B------:R-:W-:Y:S02]  /*5230*/  @!P1 IMAD.IADD R0, R9, 0x1, -R14 ;  /* 0x0000000109009824 */ /* 0x000fe400078e0a0e */
[----:B------:R-:W-:Y:S02]  /*5240*/  @!P1 IMAD.IADD R9, R14, 0x1, -R9 ;  /* 0x000000010e099824 */ /* 0x000fe400078e0a09 */
[----:B------:R-:W-:Y:S02]  /*5250*/  @!P1 IMAD R13, R0, R3, R13 ;  /* 0x00000003000d9224 */ /* 0x000fe400078e020d */
[----:B------:R-:W-:Y:S01]  /*5260*/  @!P1 IMAD R8, R9, R10, R8 ;  /* 0x0000000a09089224 */ /* 0x000fe200078e0208 */
[----:B-1----:R-:W-:Y:S06]  /*5270*/  @!P5 BRA `(.L_x_82) ;  /* 0x000000700048d947 */ /* 0x002fec0003800000 */
.L_x_206:
[----:B-1----:R-:W-:Y:S01]  /*5280*/  @!P4 IADD3 R3, P0, PT, R32, 0x580, RZ ;  /* 0x000005802003c810 */ /* 0x002fe20007f1e0ff */
[----:B------:R-:W-:Y:S01]  /*5290*/  VOTEU.ALL UP1, P4 ;  /* 0x0000000000ff7886 */ /* 0x000fe20002020000 */
[----:B------:R-:W-:Y:S01]  /*52a0*/  R2UR UR12, R115 ;  /* 0x00000000730c72ca */ /* 0x000fe200000e0000 */
[----:B------:R-:W-:Y:S01]  /*52b0*/  UMOV UR18, 0x0 ;  /* 0x0000000000127882 */ /* 0x000fe20000000000 */
[----:B------:R-:W-:Y:S01]  /*52c0*/  @!P4 R2UR UR9, R3 ;  /* 0x000000000309c2ca */ /* 0x000fe200000e0000 */
[----:B------:R-:W-:Y:S01]  /*52d0*/  @!P4 IMAD.X R0, RZ, RZ, R33, P0 ;  /* 0x000000ffff00c224 */ /* 0x000fe200000e0621 */
[----:B------:R-:W-:Y:S01]  /*52e0*/  @!UP1 UIADD3 UR10, UPT, UPT, UR42, 0xe0, URZ ;  /* 0x000000e02a0a9890 */ /* 0x000fe2000fffe0ff */
[----:B------:R-:W-:Y:S01]  /*52f0*/  ISETP.NE.AND P0, PT, R30, 0x2, PT ;  /* 0x000000021e00780c */ /* 0x000fe20003f05270 */
[----:B------:R-:W-:Y:S01]  /*5300*/  UMOV UR19, 0x10000000 ;  /* 0x1000000000137882 */ /* 0x000fe20000000000 */
[----:B------:R-:W-:Y:S01]  /*5310*/  UMOV UR11, UR43 ;  /* 0x0000002b000b7c82 */ /* 0x000fe20008000000 */
[----:B------:R-:W-:Y:S01]  /*5320*/  @!P4 R2UR UR8, R0 ;  /* 0x000000000008c2ca */ /* 0x000fe200000e0000 */
[----:B------:R-:W-:Y:S01]  /*5330*/  IMAD.IADD R20, R8, 0x1, R49 ;  /* 0x0000000108147824 */ /* 0x000fe200078e0231 */
[----:B------:R-:W-:Y:S01]  /*5340*/  SEL R0, RZ, 0x1, P0 ;  /* 0x00000001ff007807 */ /* 0x000fe20000000000 */
[----:B------:R-:W-:Y:S01]  /*5350*/  IMAD.IADD R21, R13, 0x1, R114 ;  /* 0x000000010d157824 */ /* 0x000fe200078e0272 */
[----:B------:R-:W-:Y:S02]  /*5360*/  SEL R30, R30, RZ, P0 ;  /* 0x000000ff1e1e7207 */ /* 0x000fe40000000000 */
[----:B------:R-:W-:Y:S01]  /*5370*/  LOP3.LUT R29, R29, R0, RZ, 0x3c, !PT ;  /* 0x000000001d1d7212 */ /* 0x000fe200078e3cff */
[----:B------:R-:W-:Y:S01]  /*5380*/  IMAD.U32 R10, RZ, RZ, UR9 ;  /* 0x00000009ff0a7e24 */ /* 0x000fe2000f8e00ff */
[----:B------:R-:W-:Y:S04]  /*5390*/  UMOV UR9, UR17 ;  /* 0x0000001100097c82 */ /* 0x000fe80008000000 */
[----:B------:R-:W-:Y:S01]  /*53a0*/  @!P4 R2UR UR14, R10 ;  /* 0x000000000a0ec2ca */ /* 0x000fe200000e0000 */
[----:B------:R-:W-:Y:S01]  /*53b0*/  IMAD.U32 R11, RZ, RZ, UR8 ;  /* 0x00000008ff0b7e24 */ /* 0x000fe2000f8e00ff */
[----:B------:R-:W-:Y:S01]  /*53c0*/  @!UP1 UIADD3 UR8, UPT, UPT, UR7, 0xc400, URZ ;  /* 0x0000c40007089890 */ /* 0x000fe2000fffe0ff */
[----:B------:R-:W-:Y:S03]  /*53d0*/  VOTEU.ALL UP1, P4 ;  /* 0x0000000000ff7886 */ /* 0x000fe60002020000 */
[----:B------:R-:W-:Y:S11]  /*53e0*/  @!P4 R2UR UR15, R11 ;  /* 0x000000000b0fc2ca */ /* 0x000ff600000e0000 */
[----:B------:R-:W-:Y:S02]  /*53f0*/  @!UPT UIADD3 URZ, UPT, UPT, URZ, URZ, URZ ;  /* 0x000000fffffff290 */ /* 0x000fe4000fffe0ff */
[----:B------:R1:W-:Y:S01]  /*5400*/  @!UP1 UTMALDG.3D [UR8], [UR14], desc[UR18] ;  /* 0x000012080e0095b4 */ /* 0x0003e20008011000 */
[----:B------:R2:W-:Y:S01]  /*5410*/  @!P4 SYNCS.ARRIVE.TRANS64.RED.A0TR RZ, [UR7+0x48], R23 ;  /* 0x00004817ffffc9a7 */ /* 0x0005e20008300407 */
[----:B------:R-:W-:Y:S01]  /*5420*/  UPLOP3.LUT UP1, UPT, UPT, UPT, UPT, 0x80, 0x8 ;  /* 0x000000000008789c */ /* 0x000fe20003f2f070 */
[----:B------:R-:W-:Y:S01]  /*5430*/  SYNCS.ARRIVE.TRANS64.RED.A1T0 RZ, [UR13], RZ ;  /* 0x000000ffffff79a7 */ /* 0x000fe2000810040d */
[----:B-1----:R-:W-:Y:S11]  /*5440*/  @P3 R2UR UR8, R28 ;  /* 0x000000001c0832ca */ /* 0x002ff600000e0000 */
[----:B------:R-:W-:Y:S02]  /*5450*/  @!UPT UIADD3 URZ, UPT, UPT, URZ, URZ, URZ ;  /* 0x000000fffffff290 */ /* 0x000fe4000fffe0ff */
[----:B------:R-:W-:Y:S01]  /*5460*/  IMAD.U32 R115, RZ, RZ, UR8 ;  /* 0x00000008ff737e24 */ /* 0x000fe2000f8e00ff */
[----:B------:R-:W-:Y:S06]  /*5470*/  @P3 BRA `(.L_x_83) ;  /* 0xffffffec00003947 */ /* 0x000fec000383ffff */
[----:B------:R-:W1:Y:S02]  /*5480*/  SYNCS.PHASECHK.TRANS64.TRYWAIT P0, [UR7+0x50], R12 ;  /* 0x0000500cff0075a7 */ /* 0x000e640008001107 */
[----:B-1----:R-:W-:Y:S05]  /*5490*/  @!P0 BRA `(.L_x_84) ;  /* 0x0000006c00d88947 */ /* 0x002fea0003800000 */
.L_x_208:
[----:B------:R-:W3:Y:S02]  /*54a0*/  SYNCS.PHASECHK.TRANS64.TRYWAIT P0, [UR7+0x58], R12 ;  /* 0x0000580cff0075a7 */ /* 0x000ee40008001107 */
[----:B---3--:R-:W-:Y:S05]  /*54b0*/  @!P0 BRA `(.L_x_85) ;  /* 0x0000006c00e88947 */ /* 0x008fea0003800000 */
.L_x_210:
[----:B------:R-:W3:Y:S01]  /*54c0*/  SYNCS.PHASECHK.TRANS64.TRYWAIT P0, [UR7+0x60], R12 ;  /* 0x0000600cff0075a7 */ /* 0x000ee20008001107 */
[----:B------:R-:W-:Y:S01]  /*54d0*/  HFMA2 R0, -RZ, RZ, 0, 5.9604644775390625e-08 ;  /* 0x00000001ff007431 */ /* 0x000fe200000001ff */
[----:B---3--:R-:W-:Y:S06]  /*54e0*/  @!P0 BRA `(.L_x_86) ;  /* 0x0000006c00f48947 */ /* 0x008fec0003800000 */
.L_x_212:
[----:B------:R-:W-:Y:S02]  /*54f0*/  MOV R2, UR7 ;  /* 0x0000000700027c02 */ /* 0x000fe40008000f00 */
[----:B-1----:R-:W-:-:S07]  /*5500*/  SHF.L.U32 R3, R0, 0x1f, RZ ;  /* 0x0000001f00037819 */ /* 0x002fce00000006ff */
.L_x_87:
[----:B-1----:R1:W3:Y:S02]  /*5510*/  SYNCS.PHASECHK.TRANS64.TRYWAIT P0, [R2+URZ+0x68], R3 ;  /* 0x00006803020075a7 */ /* 0x0022e400080011ff */
[----:B---3--:R-:W-:Y:S05]  /*5520*/  @!P0 NANOSLEEP.SYNCS 0x989680 ;  /* 0x009896800000895d */ /* 0x008fea0003900000 */
[----:B------:R-:W3:Y:S02]  /*5530*/  @!P0 SYNCS.PHASECHK.TRANS64 P0, [R2+URZ+0x68], R3 ;  /* 0x00006803020085a7 */ /* 0x000ee400080010ff */
[----:B---3--:R-:W-:Y:S05]  /*5540*/  @P0 EXIT ;  /* 0x000000000000094d */ /* 0x008fea0003800000 */
[----:B------:R-:W-:Y:S05]  /*5550*/  BRA `(.L_x_87) ;  /* 0xfffffffc00ec7947 */ /* 0x000fea000383ffff */
.L_x_68:
[----:B------:R-:W-:-:S06]  /*5560*/  UISETP.GE.AND UP1, UPT, UR8, 0x4, UPT ;  /* 0x000000040800788c */ /* 0x000fcc000bf26270 */
[----:B------:R-:W-:-:S13]  /*5570*/  PLOP3.LUT P0, PT, PT, PT, UP1, 0x80, 0x8 ;  /* 0x000000000008781c */ /* 0x000fda0003f0f018 */
[----:B------:R-:W-:Y:S05]  /*5580*/  @!P0 EXIT ;  /* 0x000000000000894d */ /* 0x000fea0003800000 */
[----:B------:R-:W-:Y:S01]  /*5590*/  BAR.SYNC.DEFER_BLOCKING 0x6, 0xa0 ;  /* 0x0182800000007b1d */ /* 0x000fe20000010000 */
[C---:B------:R-:W-:Y:S01]  /*55a0*/  IMAD.SHL.U32 R2, R128.reuse, 0x20, RZ ;  /* 0x0000002080027824 */ /* 0x040fe200078e00ff */
[C---:B------:R-:W-:Y:S01]  /*55b0*/  LOP3.LUT R120, R128.reuse, 0x1, RZ, 0xc0, !PT ;  /* 0x0000000180787812 */ /* 0x040fe200078ec0ff */
[C---:B------:R-:W-:Y:S01]  /*55c0*/  IMAD.SHL.U32 R119, R128.reuse, 0x4, RZ ;  /* 0x0000000480777824 */ /* 0x040fe200078e00ff */
[----:B------:R-:W-:Y:S01]  /*55d0*/  CS2R R124, SRZ ;  /* 0x00000000007c7805 */ /* 0x000fe2000001ff00 */
[----:B------:R-:W-:Y:S01]  /*55e0*/  IMAD.U32 R47, R128, 0x10000, RZ ;  /* 0x00010000802f7824 */ /* 0x000fe200078e00ff */
[----:B------:R-:W-:Y:S02]  /*55f0*/  UMOV UR36, 0x400 ;  /* 0x0000040000247882 */ /* 0x000fe40000000000 */
[----:B------:R-:W1:Y:S01]  /*5600*/  LDC R117, c[0x0][0x370] ;  /* 0x0000dc00ff757b82 */ /* 0x000e620000000800 */
[----:B------:R-:W-:Y:S01]  /*5610*/  ULEA UR36, UR37, UR36, 0x18 ;  /* 0x0000002425247291 */ /* 0x000fe2000f8ec0ff */
[----:B------:R-:W-:Y:S01]  /*5620*/  LOP3.LUT R4, R2, 0xe0, RZ, 0xc0, !PT ;  /* 0x000000e002047812 */ /* 0x000fe200078ec0ff */
[----:B------:R-:W-:Y:S01]  /*5630*/  IMAD.MOV.U32 R127, RZ, RZ, 0x2 ;  /* 0x00000002ff7f7424 */ /* 0x000fe200078e00ff */
[----:B------:R-:W-:Y:S01]  /*5640*/  ISETP.NE.U32.AND P0, PT, R120, 0x1, PT ;  /* 0x000000017800780c */ /* 0x000fe20003f05070 */
[----:B------:R-:W-:Y:S01]  /*5650*/  UIADD3 UR4, UPT, UPT, UR36, 0x400, URZ ;  /* 0x0000040024047890 */ /* 0x000fe2000fffe0ff */
[----:B------:R-:W-:Y:S01]  /*5660*/  LOP3.LUT R119, R4, 0x1c, R119, 0xf8, !PT ;  /* 0x0000001c04777812 */ /* 0x000fe200078ef877 */
[----:B------:R-:W-:Y:S01]  /*5670*/  IMAD.MOV.U32 R126, RZ, RZ, 0x4 ;  /* 0x00000004ff7e7424 */ /* 0x000fe200078e00ff */
[----:B------:R-:W2:Y:S01]  /*5680*/  LDC R42, c[0x0][0xb0c] ;  /* 0x0002c300ff2a7b82 */ /* 0x000ea20000000800 */
[----:B------:R-:W-:Y:S01]  /*5690*/  LOP3.LUT R47, R47, 0x600000, RZ, 0xc0, !PT ;  /* 0x006000002f2f7812 */ /* 0x000fe200078ec0ff */
[----:B------:R-:W-:Y:S01]  /*56a0*/  IMAD.MOV.U32 R44, RZ, RZ, RZ ;  /* 0x000000ffff2c7224 */ /* 0x000fe200078e00ff */
[C---:B------:R-:W-:Y:S01]  /*56b0*/  R2P PR, R128.reuse, 0x6 ;  /* 0x0000000680007804 */ /* 0x040fe20000000000 */
[----:B------:R-:W-:Y:S01]  /*56c0*/  IMAD.MOV.U32 R131, RZ, RZ, RZ ;  /* 0x000000ffff837224 */ /* 0x000fe200078e00ff */
[----:B------:R-:W-:Y:S01]  /*56d0*/  LOP3.LUT R119, R119, 0xf00, R2, 0xf8, !PT ;  /* 0x00000f0077777812 */ /* 0x000fe200078ef802 */
[----:B------:R-:W-:Y:S01]  /*56e0*/  IMAD.U32 R122, RZ, RZ, UR4 ;  /* 0x00000004ff7a7e24 */ /* 0x000fe2000f8e00ff */
[----:B------:R-:W-:Y:S01]  /*56f0*/  P2R R2, PR, RZ, 0x1 ;  /* 0x00000001ff027803 */ /* 0x000fe20000000000 */
[----:B------:R-:W4:Y:S01]  /*5700*/  LDC R116, c[0x0][0xb20] ;  /* 0x0002c800ff747b82 */ /* 0x000f220000000800 */
[----:B------:R-:W3:Y:S01]  /*5710*/  LDS R0, [UR36+0x110] ;  /* 0x00011024ff007984 */ /* 0x000ee20008000800 */
[----:B------:R-:W-:Y:S01]  /*5720*/  LOP3.LUT R128, R128, 0x60, RZ, 0xc0, !PT ;  /* 0x0000006080807812 */ /* 0x000fe200078ec0ff */
[----:B------:R-:W1:Y:S01]  /*5730*/  LDCU.64 UR50, c[0x0][0x348] ;  /* 0x00006900ff3277ac */ /* 0x000e620008000a00 */
[----:B------:R-:W-:-:S02]  /*5740*/  SEL R127, R127, 0xfffffffe, !P1 ;  /* 0xfffffffe7f7f7807 */ /* 0x000fc40004800000 */
[----:B------:R-:W-:Y:S01]  /*5750*/  SEL R126, R126, 0xfffffffc, !P2 ;  /* 0xfffffffc7e7e7807 */ /* 0x000fe20005000000 */
[----:B------:R-:W1:Y:S01]  /*5760*/  LDCU.64 UR38, c[0x0][0x888] ;  /* 0x00011100ff2677ac */ /* 0x000e620008000a00 */
[----:B------:R-:W1:Y:S01]  /*5770*/  LDC R41, c[0x0][0xb30] ;  /* 0x0002cc00ff297b82 */ /* 0x000e620000000800 */
[----:B------:R-:W1:Y:S01]  /*5780*/  LDCU.64 UR44, c[0x0][0x890] ;  /* 0x00011200ff2c77ac */ /* 0x000e620008000a00 */
[----:B------:R-:W-:-:S06]  /*5790*/  UMOV UR48, URZ ;  /* 0x000000ff00307c82 */ /* 0x000fcc0008000000 */
[----:B------:R-:W1:Y:S01]  /*57a0*/  LDC.64 R112, c[0x0][0xb10] ;  /* 0x0002c400ff707b82 */ /* 0x000e620000000a00 */
[----:B------:R-:W-:-:S07]  /*57b0*/  UMOV UR52, URZ ;  /* 0x000000ff00347c82 */ /* 0x000fce0008000000 */
[----:B------:R-:W1:Y:S08]  /*57c0*/  LDC.64 R38, c[0x0][0xb18] ;  /* 0x0002c600ff267b82 */ /* 0x000e700000000a00 */
[----:B------:R-:W1:Y:S08]  /*57d0*/  LDC.64 R36, c[0x0][0xb28] ;  /* 0x0002ca00ff247b82 */ /* 0x000e700000000a00 */
[----:B------:R-:W1:Y:S01]  /*57e0*/  LDC.64 R110, c[0x0][0x8b0] ;  /* 0x00022c00ff6e7b82 */ /* 0x000e620000000a00 */
[----:B---3--:R-:W-:-:S07]  /*57f0*/  IMAD.IADD R47, R0, 0x1, R47 ;  /* 0x00000001002f7824 */ /* 0x008fce00078e022f */
[----:B------:R-:W3:Y:S08]  /*5800*/  LDC.64 R108, c[0x0][0x8a8] ;  /* 0x00022a00ff6c7b82 */ /* 0x000ef00000000a00 */
[----:B--2-4-:R-:W1:Y:S02]  /*5810*/  LDC R118, c[0x0][0x374] ;  /* 0x0000dd00ff767b82 */ /* 0x014e640000000800 */
.L_x_163:
[C---:B------:R-:W-:Y:S02]  /*5820*/  LEA R0, R131.reuse, UR36, 0x3 ;  /* 0x0000002483007c11 */ /* 0x040fe4000f8e18ff */
[----:B------:R-:W-:Y:S02]  /*5830*/  SHF.L.U32 R3, R124, 0x1f, RZ ;  /* 0x0000001f7c037819 */ /* 0x000fe400000006ff */
[----:B------:R-:W-:Y:S02]  /*5840*/  LEA R16, R131, UR36, 0x4 ;  /* 0x0000002483107c11 */ /* 0x000fe4000f8e20ff */
[----:B------:R-:W2:Y:S02]  /*5850*/  SYNCS.PHASECHK.TRANS64.TRYWAIT P0, [R0+URZ+0x80], R3 ;  /* 0x00008003000075a7 */ /* 0x000ea400080011ff */
[----:B--2---:R-:W-:Y:S05]  /*5860*/  @!P0 BRA `(.L_x_88) ;  /* 0x0000006c002c8947 */ /* 0x004fea0003800000 */
.L_x_213:
[----:B------:R-:W4:Y:S01]  /*5870*/  LDC.64 R12, c[0x0][0xb10] ;  /* 0x0002c400ff0c7b82 */ /* 0x000f220000000a00 */
[----:B------:R-:W3:Y:S01]  /*5880*/  LDS.128 R16, [R16+0xf0] ;  /* 0x0000f00010107984 */ /* 0x000ee20000000c00 */
[----:B-1----:R-:W-:Y:S01]  /*5890*/  ISETP.NE.AND P1, PT, R41, 0x1, PT ;  /* 0x000000012900780c */ /* 0x002fe20003f25270 */
[----:B--2---:R-:W-:Y:S01]  /*58a0*/  VIADD R0, R0, 0x90 ;  /* 0x0000009000007836 */ /* 0x004fe20000000000 */
[----:B------:R-:W-:Y:S04]  /*58b0*/  ISETP.GE.AND P0, PT, R40, 0x1, PT ;  /* 0x000000012800780c */ /* 0x000fe80003f06270 */
[----:B------:R-:W1:Y:S01]  /*58c0*/  LDC.64 R10, c[0x0][0xb18] ;  /* 0x0002c600ff0a7b82 */ /* 0x000e620000000a00 */
[----:B------:R-:W-:Y:S01]  /*58d0*/  PRMT R0, RZ, 0x654, R0 ;  /* 0x00000654ff007816 */ /* 0x000fe20000000000 */
[----:B------:R-:W-:Y:S01]  /*58e0*/  @!PT LDS RZ, [RZ] ;  /* 0x00000000fffff984 */ /* 0x000fe20000000800 */
[----:B------:R-:W-:Y:S01]  /*58f0*/  @!PT LDS RZ, [RZ] ;  /* 0x00000000fffff984 */ /* 0x000fe20000000800 */
[----:B------:R-:W-:Y:S01]  /*5900*/  @!PT LDS RZ, [RZ] ;  /* 0x00000000fffff984 */ /* 0x000fe20000000800 */
[----:B------:R-:W-:Y:S01]  /*5910*/  @!PT LDS RZ, [RZ] ;  /* 0x00000000fffff984 */ /* 0x000fe20000000800 */
[----:B------:R2:W-:Y:S06]  /*5920*/  MEMBAR.ALL.CTA ;  /* 0x0000000000007992 */ /* 0x0005ec0000008000 */
[----:B--2---:R-:W2:Y:S01]  /*5930*/  FENCE.VIEW.ASYNC.S ;  /* 0x00000000000073c6 */ /* 0x004ea20000000000 */
[----:B------:R-:W1:Y:S08]  /*5940*/  @!P1 LDC R14, c[0x0][0xb20] ;  /* 0x0002c800ff0e9b82 */ /* 0x000e700000000800 */
[----:B------:R-:W1:Y:S01]  /*5950*/  @!P1 LDC R9, c[0x0][0xb0c] ;  /* 0x0002c300ff099b82 */ /* 0x000e620000000800 */
[----:B--2---:R2:W-:Y:S01]  /*5960*/  SYNCS.ARRIVE.TRANS64.RED.A1T0 RZ, [R0+URZ], RZ ;  /* 0x000000ff00ff79a7 */ /* 0x0045e200081004ff */
[----:B---3--:R-:W-:Y:S04]  /*5970*/  LOP3.LUT P4, RZ, R18, 0x1, RZ, 0xc0, !PT ;  /* 0x0000000112ff7812 */ /* 0x008fe8000788c0ff */
[----:B------:R-:W-:Y:S09]  /*5980*/  P2R R129, PR, RZ, 0x10 ;  /* 0x00000010ff817803 */ /* 0x000ff20000000000 */
[----:B------:R-:W-:Y:S02]  /*5990*/  @P4 MOV R45, R16 ;  /* 0x00000010002d4202 */ /* 0x000fe40000000f00 */
[----:B------:R-:W-:Y:S01]  /*59a0*/  @P4 LOP3.LUT R43, R17, 0xffff, RZ, 0xc0, !PT ;  /* 0x0000ffff112b4812 */ /* 0x000fe200078ec0ff */
[----:B--2-4-:R-:W-:Y:S06]  /*59b0*/  @!P0 BRA `(.L_x_89) ;  /* 0x0000000000a48947 */ /* 0x014fec0003800000 */
[----:B------:R-:W-:Y:S01]  /*59c0*/  IMAD.HI.U32 R23, R118, R39, RZ ;  /* 0x0000002776177227 */ /* 0x000fe200078e00ff */
[----:B------:R-:W-:Y:S02]  /*59d0*/  ISETP.NE.AND P0, PT, R38, 0x1, PT ;  /* 0x000000012600780c */ /* 0x000fe40003f05270 */
[----:B------:R-:W-:Y:S01]  /*59e0*/  ISETP.NE.AND P2, PT, R40, 0x1, PT ;  /* 0x000000012800780c */ /* 0x000fe20003f45270 */
[----:B------:R-:W-:Y:S01]  /*59f0*/  IMAD.HI.U32 R22, R117, R112, RZ ;  /* 0x0000007075167227 */ /* 0x000fe200078e00ff */
[----:B------:R-:W-:Y:S02]  /*5a00*/  SHF.R.U32.HI R23, RZ, R116, R23 ;  /* 0x00000074ff177219 */ /* 0x000fe40000011617 */
[----:B------:R-:W-:Y:S01]  /*5a10*/  ISETP.NE.AND P3, PT, R42, 0x1, PT ;  /* 0x000000012a00780c */ /* 0x000fe20003f65270 */
[----:B------:R-:W-:Y:S01]  /*5a20*/  IMAD.HI.U32 R26, R45, R112, RZ ;  /* 0x000000702d1a7227 */ /* 0x000fe200078e00ff */
[----:B------:R-:W-:Y:S02]  /*5a30*/  SHF.R.U32.HI R22, RZ, R113, R22 ;  /* 0x00000071ff167219 */ /* 0x000fe40000011616 */
[----:B------:R-:W-:Y:S01]  /*5a40*/  SEL R3, R118, R23, !P0 ;  /* 0x0000001776037207 */ /* 0x000fe20004000000 */
[----:B------:R-:W-:Y:S01]  /*5a50*/  IMAD.HI.U32 R23, R43, R39, RZ ;  /* 0x000000272b177227 */ /* 0x000fe200078e00ff */
[----:B------:R-:W-:Y:S02]  /*5a60*/  SEL R7, R117, R22, !P3 ;  /* 0x0000001675077207 */ /* 0x000fe40005800000 */
[----:B------:R-:W-:Y:S01]  /*5a70*/  SHF.R.U32.HI R26, RZ, R113, R26 ;  /* 0x00000071ff1a7219 */ /* 0x000fe2000001161a */
[-C--:B------:R-:W-:Y:S04]  /*5a80*/  IMAD.HI.U32 R22, R3, R36.reuse, RZ ;  /* 0x0000002403167227 */ /* 0x080fe800078e00ff */
[----:B------:R-:W-:Y:S01]  /*5a90*/  IMAD.HI.U32 R24, R7, R36, RZ ;  /* 0x0000002407187227 */ /* 0x000fe200078e00ff */
[-C--:B------:R-:W-:Y:S02]  /*5aa0*/  @P2 SHF.R.U32.HI R3, RZ, R37.reuse, R22 ;  /* 0x00000025ff032219 */ /* 0x080fe40000011616 */
[----:B------:R-:W-:Y:S02]  /*5ab0*/  SHF.R.U32.HI R22, RZ, R116, R23 ;  /* 0x00000074ff167219 */ /* 0x000fe40000011617 */
[----:B------:R-:W-:Y:S01]  /*5ac0*/  @P2 SHF.R.U32.HI R7, RZ, R37, R24 ;  /* 0x00000025ff072219 */ /* 0x000fe20000011618 */
[C---:B------:R-:W-:Y:S01]  /*5ad0*/  IMAD R2, R40.reuse, R3, RZ ;  /* 0x0000000328027224 */ /* 0x040fe200078e02ff */
[----:B------:R-:W-:Y:S02]  /*5ae0*/  SEL R5, R43, R22, !P0 ;  /* 0x000000162b057207 */ /* 0x000fe40004000000 */
[----:B------:R-:W-:Y:S01]  /*5af0*/  SEL R3, R45, R26, !P3 ;  /* 0x0000001a2d037207 */ /* 0x000fe20005800000 */
[----:B------:R-:W-:Y:S01]  /*5b00*/  IMAD R4, R40, R7, RZ ;  /* 0x0000000728047224 */ /* 0x000fe200078e02ff */
[C---:B------:R-:W-:Y:S01]  /*5b10*/  ISETP.GE.AND P0, PT, R5.reuse, R2, PT ;  /* 0x000000020500720c */ /* 0x040fe20003f06270 */
[----:B------:R-:W-:Y:S03]  /*5b20*/  IMAD.HI.U32 R6, R5, R36, RZ ;  /* 0x0000002405067227 */ /* 0x000fe600078e00ff */
[----:B------:R-:W-:Y:S01]  /*5b30*/  ISETP.GE.OR P0, PT, R3, R4, P0 ;  /* 0x000000040300720c */ /* 0x000fe20000706670 */
[----:B------:R-:W-:Y:S01]  /*5b40*/  IMAD.MOV R4, RZ, RZ, -R3 ;  /* 0x000000ffff047224 */ /* 0x000fe200078e0a03 */
[-C--:B------:R-:W-:Y:S03]  /*5b50*/  SHF.R.U32.HI R6, RZ, R37.reuse, R6 ;  /* 0x00000025ff067219 */ /* 0x080fe60000011606 */
[----:B------:R-:W-:Y:S01]  /*5b60*/  IMAD R45, R42, R4, R45 ;  /* 0x000000042a2d7224 */ /* 0x000fe200078e022d */
[----:B------:R-:W-:Y:S05]  /*5b70*/  SEL R15, R5, R6, !P2 ;  /* 0x00000006050f7207 */ /* 0x000fea0005000000 */
[----:B------:R-:W-:Y:S02]  /*5b80*/  IMAD.MOV R6, RZ, RZ, -R15 ;  /* 0x000000ffff067224 */ /* 0x000fe400078e0a0f */
[C---:B------:R-:W-:Y:S04]  /*5b90*/  @!P0 IMAD.HI.U32 R2, R3.reuse, R36, RZ ;  /* 0x0000002403028227 */ /* 0x040fe800078e00ff */
[----:B------:R-:W-:Y:S01]  /*5ba0*/  IMAD R6, R40, R6, R5 ;  /* 0x0000000628067224 */ /* 0x000fe200078e0205 */
[----:B------:R-:W-:Y:S04]  /*5bb0*/  @!P0 SHF.R.U32.HI R2, RZ, R37, R2 ;  /* 0x00000025ff028219 */ /* 0x000fe80000011602 */
[----:B------:R-:W-:Y:S02]  /*5bc0*/  @!P0 SEL R0, R3, R2, !P2 ;  /* 0x0000000203008207 */ /* 0x000fe40005000000 */
[----:B------:R-:W-:Y:S02]  /*5bd0*/  IADD3 R2, PT, PT, -R5, RZ, RZ ;  /* 0x000000ff05027210 */ /* 0x000fe40007ffe1ff */
[----:B------:R-:W-:Y:S01]  /*5be0*/  @!P0 IADD3 R8, PT, PT, R15, -R0, RZ ;  /* 0x800000000f088210 */ /* 0x000fe20007ffe0ff */
[----:B------:R-:W-:Y:S02]  /*5bf0*/  @!P0 IMAD R0, R7, R6, R0 ;  /* 0x0000000607008224 */ /* 0x000fe400078e0200 */
[----:B------:R-:W-:Y:S02]  /*5c00*/  IMAD R43, R38, R2, R43 ;  /* 0x00000002262b7224 */ /* 0x000fe400078e022b */
[----:B------:R-:W-:Y:S02]  /*5c10*/  @!P0 IMAD R5, R8, R40, R3 ;  /* 0x0000002808058224 */ /* 0x000fe400078e0203 */
[----:B------:R-:W-:Y:S04]  /*5c20*/  @!P0 IMAD.MOV.U32 R3, RZ, RZ, R0 ;  /* 0x000000ffff038224 */ /* 0x000fe800078e0000 */
[----:B------:R-:W-:Y:S02]  /*5c30*/  IMAD R45, R3, R42, R45 ;  /* 0x0000002a032d7224 */ /* 0x000fe400078e022d */
[----:B------:R-:W-:Y:S07]  /*5c40*/  IMAD R43, R5, R38, R43 ;  /* 0x00000026052b7224 */ /* 0x000fee00078e022b */
.L_x_89:
[----:B-1----:R-:W-:Y:S01]  /*5c50*/  @!P1 ISETP.NE.AND P0, PT, R10, 0x1, PT ;  /* 0x000000010a00980c */ /* 0x002fe20003f05270 */
[----:B------:R-:W-:Y:S01]  /*5c60*/  @!P1 IMAD.HI.U32 R3, R43, R11, RZ ;  /* 0x0000000b2b039227 */ /* 0x000fe200078e00ff */
[----:B------:R-:W-:Y:S01]  /*5c70*/  R2UR UR42, R21 ;  /* 0x00000000152a72ca */ /* 0x000fe200000e0000 */
[----:B------:R-:W-:Y:S01]  /*5c80*/  BSSY.RECONVERGENT B6, `(.L_x_90) ;  /* 0x0000031000067945 */ /* 0x000fe20003800200 */
[----:B------:R-:W-:Y:S01]  /*5c90*/  R2UR UR41, R20 ;  /* 0x00000000142972ca */ /* 0x000fe200000e0000 */
[----:B------:R-:W-:Y:S01]  /*5ca0*/  @!P1 IMAD.HI.U32 R0, R45, R12, RZ ;  /* 0x0000000c2d009227 */ /* 0x000fe200078e00ff */
[----:B------:R-:W-:Y:S02]  /*5cb0*/  @!P1 SHF.R.U32.HI R2, RZ, R14, R3 ;  /* 0x0000000eff029219 */ /* 0x000fe40000011603 */
[----:B------:R-:W-:Y:S01]  /*5cc0*/  @!P1 ISETP.NE.AND P2, PT, R9, 0x1, PT ;  /* 0x000000010900980c */ /* 0x000fe20003f45270 */
[----:B------:R-:W-:Y:S01]  /*5cd0*/  VIADD R131, R131, 0x1 ;  /* 0x0000000183837836 */ /* 0x000fe20000000000 */
[----:B------:R-:W-:Y:S02]  /*5ce0*/  @!P1 SEL R2, R43, R2, !P0 ;  /* 0x000000022b029207 */ /* 0x000fe40004000000 */
[----:B------:R-:W-:Y:S02]  /*5cf0*/  @!P1 SHF.R.U32.HI R0, RZ, R13, R0 ;  /* 0x0000000dff009219 */ /* 0x000fe40000011600 */
[----:B------:R-:W-:Y:S01]  /*5d00*/  LOP3.LUT P0, RZ, R122, 0x3f0, RZ, 0xc0, !PT ;  /* 0x000003f07aff7812 */ /* 0x000fe2000780c0ff */
[----:B------:R-:W-:Y:S01]  /*5d10*/  USHF.L.U32 UR42, UR42, 0x7, URZ ;  /* 0x000000072a2a7899 */ /* 0x000fe200080006ff */
[----:B------:R-:W-:Y:S01]  /*5d20*/  @!P1 SEL R3, R45, R0, !P2 ;  /* 0x000000002d039207 */ /* 0x000fe20005000000 */
[----:B------:R-:W-:Y:S01]  /*5d30*/  USHF.L.U32 UR41, UR41, 0x8, URZ ;  /* 0x0000000829297899 */ /* 0x000fe200080006ff */
[----:B------:R-:W-:Y:S03]  /*5d40*/  @P4 SHF.R.U32.HI R123, RZ, 0x10, R17 ;  /* 0x00000010ff7b4819 */ /* 0x000fe60000011611 */
[----:B------:R-:W-:Y:S02]  /*5d50*/  @!P1 IMAD.IADD R0, R2, 0x1, -R3 ;  /* 0x0000000102009824 */ /* 0x000fe400078e0a03 */
[----:B------:R-:W-:Y:S02]  /*5d60*/  @!P1 IMAD.IADD R2, R3, 0x1, -R2 ;  /* 0x0000000103029824 */ /* 0x000fe400078e0a02 */
[----:B------:R-:W-:Y:S02]  /*5d70*/  @!P1 IMAD R45, R0, R9, R45 ;  /* 0x00000009002d9224 */ /* 0x000fe400078e022d */
[----:B------:R-:W-:Y:S01]  /*5d80*/  @!P1 IMAD R43, R2, R10, R43 ;  /* 0x0000000a022b9224 */ /* 0x000fe200078e022b */
[----:B------:R-:W-:Y:S06]  /*5d90*/  @!P0 BRA `(.L_x_91) ;  /* 0x00000000007c8947 */ /* 0x000fec0003800000 */
[----:B------:R-:W1:Y:S01]  /*5da0*/  LDCU.64 UR8, c[0x4][0x80] ;  /* 0x01001000ff0877ac */ /* 0x000e620008000a00 */
[----:B------:R-:W-:Y:S01]  /*5db0*/  MOV R2, 0x0 ;  /* 0x0000000000027802 */ /* 0x000fe20000000f00 */
[----:B------:R-:W-:Y:S02]  /*5dc0*/  HFMA2 R12, -RZ, RZ, 0, 5.9604644775390625e-08 ;  /* 0x00000001ff0c7431 */ /* 0x000fe400000001ff */
[----:B------:R-:W-:Y:S01]  /*5dd0*/  IMAD.MOV.U32 R8, RZ, RZ, 0x70 ;  /* 0x00000070ff087424 */ /* 0x000fe200078e00ff */
[----:B------:R2:W3:Y:S01]  /*5de0*/  LDC.64 R14, c[0x4][R2] ;  /* 0x01000000020e7b82 */ /* 0x0004e20000000a00 */
[----:B------:R-:W4:Y:S01]  /*5df0*/  LDCU.64 UR6, c[0x4][0x88] ;  /* 0x01001100ff0677ac */ /* 0x000f220008000a00 */
[----:B------:R-:W-:Y:S01]  /*5e00*/  IMAD.MOV.U32 R13, RZ, RZ, RZ ;  /* 0x000000ffff0d7224 */ /* 0x000fe200078e00ff */
[----:B------:R-:W2:Y:S01]  /*5e10*/  LDCU.64 UR4, c[0x4][0x8] ;  /* 0x01000100ff0477ac */ /* 0x000ea20008000a00 */
[----:B-1----:R-:W-:Y:S01]  /*5e20*/  MOV R5, UR9 ;  /* 0x0000000900057c02 */ /* 0x002fe20008000f00 */
[----:B------:R-:W-:Y:S01]  /*5e30*/  IMAD.U32 R4, RZ, RZ, UR8 ;  /* 0x00000008ff047e24 */ /* 0x000fe2000f8e00ff */
[----:B----4-:R-:W-:Y:S01]  /*5e40*/  MOV R7, UR7 ;  /* 0x0000000700077c02 */ /* 0x010fe20008000f00 */
[----:B------:R-:W-:Y:S01]  /*5e50*/  IMAD.U32 R6, RZ, RZ, UR6 ;  /* 0x00000006ff067e24 */ /* 0x000fe2000f8e00ff */
[----:B--2---:R-:W-:Y:S01]  /*5e60*/  MOV R11, UR5 ;  /* 0x00000005000b7c02 */ /* 0x004fe20008000f00 */
[----:B------:R-:W-:Y:S02]  /*5e70*/  IMAD.U32 R10, RZ, RZ, UR4 ;  /* 0x00000004ff0a7e24 */ /* 0x000fe4000f8e00ff */
[----:B------:R-:W-:Y:S07]  /*5e80*/  LEPC R20, `(.L_x_92) ;  /* 0x000000001014794e */ /* 0x000fee0000000000 */
[----:B---3-5:R-:W-:Y:S05]  /*5e90*/  CALL.ABS.NOINC R14 ;  /* 0x000000000e007343 */ /* 0x028fea0003c00000 */
.L_x_92:
[----:B------:R-:W1:Y:S01]  /*5ea0*/  LDCU.64 UR8, c[0x4][0x80] ;  /* 0x01001000ff0877ac */ /* 0x000e620008000a00 */
[----:B------:R-:W2:Y:S01]  /*5eb0*/  LDC.64 R2, c[0x4][R2] ;  /* 0x0100000002027b82 */ /* 0x000ea20000000a00 */
[----:B------:R-:W-:Y:S02]  /*5ec0*/  HFMA2 R12, -RZ, RZ, 0, 5.9604644775390625e-08 ;  /* 0x00000001ff0c7431 */ /* 0x000fe400000001ff */
[----:B------:R-:W-:Y:S02]  /*5ed0*/  IMAD.MOV.U32 R8, RZ, RZ, 0x70 ;  /* 0x00000070ff087424 */ /* 0x000fe400078e00ff */
[----:B------:R-:W-:Y:S01]  /*5ee0*/  IMAD.MOV.U32 R13, RZ, RZ, RZ ;  /* 0x000000ffff0d7224 */ /* 0x000fe200078e00ff */
[----:B------:R-:W3:Y:S01]  /*5ef0*/  LDCU.64 UR6, c[0x4][0x88] ;  /* 0x01001100ff0677ac */ /* 0x000ee20008000a00 */
[----:B------:R-:W4:Y:S01]  /*5f00*/  LDCU.64 UR4, c[0x4][0x8] ;  /* 0x01000100ff0477ac */ /* 0x000f220008000a00 */
[----:B-1----:R-:W-:Y:S02]  /*5f10*/  MOV R4, UR8 ;  /* 0x0000000800047c02 */ /* 0x002fe40008000f00 */
[----:B------:R-:W-:Y:S02]  /*5f20*/  MOV R5, UR9 ;  /* 0x0000000900057c02 */ /* 0x000fe40008000f00 */
[----:B---3--:R-:W-:Y:S01]  /*5f30*/  MOV R7, UR7 ;  /* 0x0000000700077c02 */ /* 0x008fe20008000f00 */
[----:B------:R-:W-:Y:S01]  /*5f40*/  IMAD.U32 R6, RZ, RZ, UR6 ;  /* 0x00000006ff067e24 */ /* 0x000fe2000f8e00ff */
[----:B----4-:R-:W-:Y:S01]  /*5f50*/  MOV R11, UR5 ;  /* 0x00000005000b7c02 */ /* 0x010fe20008000f00 */
[----:B------:R-:W-:Y:S02]  /*5f60*/  IMAD.U32 R10, RZ, RZ, UR4 ;  /* 0x00000004ff0a7e24 */ /* 0x000fe4000f8e00ff */
[----:B------:R-:W-:Y:S07]  /*5f70*/  LEPC R20, `(.L_x_91) ;  /* 0x000000001014794e */ /* 0x000fee0000000000 */
[----:B--2---:R-:W-:Y:S05]  /*5f80*/  CALL.ABS.NOINC R2 ;  /* 0x0000000002007343 */ /* 0x004fea0003c00000 */
.L_x_91:
[----:B------:R-:W-:Y:S05]  /*5f90*/  BSYNC.RECONVERGENT B6 ;  /* 0x0000000000067941 */ /* 0x000fea0003800200 */
.L_x_90:
[----:B------:R-:W-:Y:S01]  /*5fa0*/  ISETP.NE.U32.AND P4, PT, R110, RZ, PT ;  /* 0x000000ff6e00720c */ /* 0x000fe20003f85070 */
[----:B------:R-:W-:Y:S01]  /*5fb0*/  UISETP.NE.AND UP2, UPT, UR49, URZ, UPT ;  /* 0x000000ff3100728c */ /* 0x000fe2000bf45270 */
[----:B------:R-:W-:Y:S01]  /*5fc0*/  ISETP.NE.U32.AND P2, PT, RZ, UR38, PT ;  /* 0x00000026ff007c0c */ /* 0x000fe2000bf45070 */
[----:B------:R-:W-:Y:S01]  /*5fd0*/  UISETP.NE.U32.AND UP1, UPT, UR44, URZ, UPT ;  /* 0x000000ff2c00728c */ /* 0x000fe2000bf25070 */
[----:B------:R-:W-:Y:S01]  /*5fe0*/  ISETP.NE.AND.EX P4, PT, R111, RZ, PT, P4 ;  /* 0x000000ff6f00720c */ /* 0x000fe20003f85340 */
[----:B------:R-:W-:Y:S01]  /*5ff0*/  UPLOP3.LUT UP0, UPT, UPT, UPT, UPT, 0x40, 0x4 ;  /* 0x000000000004789c */ /* 0x000fe20003f0e870 */
[----:B------:R-:W-:Y:S01]  /*6000*/  ISETP.NE.AND.EX P2, PT, RZ, UR39, PT, P2 ;  /* 0x00000027ff007c0c */ /* 0x000fe2000bf45320 */
[----:B------:R-:W-:Y:S01]  /*6010*/  UISETP.NE.AND.EX UP1, UPT, UR45, URZ, UPT, UP1 ;  /* 0x000000ff2d00728c */ /* 0x000fe2000bf25310 */
[----:B------:R-:W-:Y:S04]  /*6020*/  PLOP3.LUT P1, PT, PT, PT, UP2, 0x80, 0x8 ;  /* 0x000000000008781c */ /* 0x000fe80003f2f028 */
[----:B------:R-:W-:Y:S06]  /*6030*/  @UP2 UPLOP3.LUT UP0, UPT, UPT, UPT, UP1, 0x80, 0x8 ;  /* 0x000000000008289c */ /* 0x000fec0003f0f010 */
[----:B------:R-:W-:Y:S01]  /*6040*/  PLOP3.LUT P0, PT, PT, PT, UP0, 0x80, 0x8 ;  /* 0x000000000008781c */ /* 0x000fe20003f0f008 */
[----:B------:R-:W-:Y:S01]  /*6050*/  @!UPT UIADD3 URZ, UPT, UPT, URZ, URZ, URZ ;  /* 0x000000fffffff290 */ /* 0x000fe2000fffe0ff */
[----:B------:R-:W-:Y:S11]  /*6060*/  BRA.U !UP1, `(.L_x_93) ;  /* 0x00000001093c7547 */ /* 0x000ff6000b800000 */
[----:B------:R-:W-:Y:S01]  /*6070*/  UISETP.NE.U32.AND UP0, UPT, UR38, URZ, UPT ;  /* 0x000000ff2600728c */ /* 0x000fe2000bf05070 */
[----:B------:R-:W-:Y:S01]  /*6080*/  R2UR UR4, R115 ;  /* 0x00000000730472ca */ /* 0x000fe200000e0000 */
[----:B------:R-:W-:Y:S02]  /*6090*/  HFMA2 R51, -RZ, RZ, 0, 5.9604644775390625e-08 ;  /* 0x00000001ff337431 */ /* 0x000fe400000001ff */
[----:B------:R-:W-:Y:S01]  /*60a0*/  IMAD.MOV.U32 R0, RZ, RZ, 0x1 ;  /* 0x00000001ff007424 */ /* 0x000fe200078e00ff */
[----:B------:R-:W-:Y:S06]  /*60b0*/  UISETP.NE.AND.EX UP0, UPT, UR39, URZ, UPT, UP0 ;  /* 0x000000ff2700728c */ /* 0x000fec000bf05300 */
[----:B------:R-:W-:Y:S05]  /*60c0*/  PLOP3.LUT P3, PT, PT, PT, UP0, 0x80, 0x8 ;  /* 0x000000000008781c */ /* 0x000fea0003f6f008 */
[----:B------:R-:W1:Y:S01]  /*60d0*/  @UP0 LDCU.64 UR6, c[0x0][0x888] ;  /* 0x00011100ff0607ac */ /* 0x000e620008000a00 */
[----:B------:R-:W-:Y:S07]  /*60e0*/  @UP0 UIMAD UR4, UR4, UR44, URZ ;  /* 0x0000002c040402a4 */ /* 0x000fee000f8e02ff */
[----:B------:R-:W-:Y:S01]  /*60f0*/  @!P3 PRMT R51, R0, 0x7610, R51 ;  /* 0x000076100033b816 */ /* 0x000fe20000000033 */
[----:B-1----:R-:W-:Y:S03]  /*6100*/  @UP0 UIMAD.WIDE UR6, UR4, 0x4, UR6 ;  /* 0x00000004040608a5 */ /* 0x002fe6000f8e0206 */
[----:B------:R-:W1:Y:S03]  /*6110*/  @!UP0 LDCU UR4, c[0x0][0x880] ;  /* 0x00011000ff0487ac */ /* 0x000e660008000800 */
[----:B------:R-:W-:Y:S02]  /*6120*/  IMAD.U32 R2, RZ, RZ, UR6 ;  /* 0x00000006ff027e24 */ /* 0x000fe4000f8e00ff */
[----:B------:R-:W-:Y:S05]  /*6130*/  IMAD.U32 R3, RZ, RZ, UR7 ;  /* 0x00000007ff037e24 */ /* 0x000fea000f8e00ff */
[----:B-----5:R2:W5:Y:S02]  /*6140*/  @P3 LDG.E R50, desc[UR46][R2.64] ;  /* 0x0000002e02323981 */ /* 0x020564000c1e1900 */
[----:B-12---:R-:W-:Y:S02]  /*6150*/  @!P3 MOV R50, UR4 ;  /* 0x000000040032bc02 */ /* 0x006fe40008000f00 */
.L_x_93:
[----:B------:R-:W-:Y:S05]  /*6160*/  @!P4 BRA `(.L_x_94) ;  /* 0x000000000024c947 */ /* 0x000fea0003800000 */
[----:B------:R-:W-:Y:S02]  /*6170*/  ISETP.NE.U32.AND P3, PT, R108, RZ, PT ;  /* 0x000000ff6c00720c */ /* 0x000fe40003f65070 */
[----:B------:R-:W-:Y:S02]  /*6180*/  R2UR UR4, R115 ;  /* 0x00000000730472ca */ /* 0x000fe400000e0000 */
[----:B------:R-:W-:Y:S11]  /*6190*/  ISETP.NE.AND.EX P3, PT, R109, RZ, PT, P3 ;  /* 0x000000ff6d00720c */ /* 0x000ff60003f65330 */
[----:B------:R-:W-:Y:S02]  /*61a0*/  @!UPT UIADD3 URZ, UPT, UPT, URZ, URZ, URZ ;  /* 0x000000fffffff290 */ /* 0x000fe4000fffe0ff */
[----:B------:R-:W1:Y:S01]  /*61b0*/  @P3 LDC.64 R2, c[0x0][0x8a8] ;  /* 0x00022a00ff023b82 */ /* 0x000e620000000a00 */
[----:B------:R-:W-:Y:S04]  /*61c0*/  @P3 IMAD R0, R110, UR4, RZ ;  /* 0x000000046e003c24 */ /* 0x000fe8000f8e02ff */
[----:B-1----:R-:W-:Y:S05]  /*61d0*/  @P3 IMAD.WIDE R2, R0, 0x4, R2 ;  /* 0x0000000400023825 */ /* 0x002fea00078e0202 */
[----:B-----5:R1:W5:Y:S02]  /*61e0*/  @P3 LDG.E R46, desc[UR46][R2.64] ;  /* 0x0000002e022e3981 */ /* 0x020364000c1e1900 */
[----:B-1----:R-:W2:Y:S02]  /*61f0*/  @!P3 LDC R46, c[0x0][0x8a0] ;  /* 0x00022800ff2ebb82 */ /* 0x002ea40000000800 */
.L_x_94:
[----:B-----5:R-:W-:Y:S01]  /*6200*/  FSETP.NEU.AND P3, PT, R50, RZ, PT ;  /* 0x000000ff3200720b */ /* 0x020fe20003f6d000 */
[----:B------:R-:W-:Y:S01]  /*6210*/  IMAD.SHL.U32 R140, R119, 0x4, RZ ;  /* 0x00000004778c7824 */ /* 0x000fe200078e00ff */
[----:B------:R-:W-:Y:S01]  /*6220*/  SEL R3, RZ, 0xffffffff, P2 ;  /* 0xffffffffff037807 */ /* 0x000fe20001000000 */
[----:B------:R-:W-:Y:S01]  /*6230*/  IMAD.SHL.U32 R142, R126, 0x10, RZ ;  /* 0x000000107e8e7824 */ /* 0x000fe200078e00ff */
[----:B------:R-:W-:Y:S01]  /*6240*/  @P1 LOP3.LUT P2, RZ, R51, 0xff, RZ, 0xc0, !PT ;  /* 0x000000ff33ff1812 */ /* 0x000fe2000784c0ff */
[----:B------:R-:W-:Y:S01]  /*6250*/  VIADD R139, R140, UR36 ;  /* 0x000000248c8b7c36 */ /* 0x000fe20008000000 */
[----:B------:R-:W-:Y:S01]  /*6260*/  @P1 SEL R2, RZ, 0xffffffff, P3 ;  /* 0xffffffffff021807 */ /* 0x000fe20001800000 */
[----:B------:R-:W-:Y:S01]  /*6270*/  IMAD.MOV.U32 R146, RZ, RZ, -0x10 ;  /* 0xfffffff0ff927424 */ /* 0x000fe200078e00ff */
[----:B------:R-:W-:Y:S01]  /*6280*/  LEA R141, R44, UR36, 0x3 ;  /* 0x000000242c8d7c11 */ /* 0x000fe2000f8e18ff */
[----:B------:R-:W-:Y:S01]  /*6290*/  IMAD.SHL.U32 R144, R127, 0x10, RZ ;  /* 0x000000107f907824 */ /* 0x000fe200078e00ff */
[----:B------:R-:W-:Y:S01]  /*62a0*/  @P0 SEL R2, R3, R2, !P2 ;  /* 0x0000000203020207 */ /* 0x000fe20005000000 */
[----:B------:R-:W-:Y:S01]  /*62b0*/  IMAD.IADD R135, R139, 0x1, R142 ;  /* 0x000000018b877824 */ /* 0x000fe200078e028e */
[----:B------:R-:W-:Y:S01]  /*62c0*/  SHF.L.U32 R0, R125, 0x1f, RZ ;  /* 0x0000001f7d007819 */ /* 0x000fe200000006ff */
[----:B------:R-:W-:Y:S01]  /*62d0*/  IMAD.IADD R138, R139, 0x1, R144 ;  /* 0x000000018b8a7824 */ /* 0x000fe200078e0290 */
[----:B------:R-:W-:Y:S01]  /*62e0*/  @P1 LOP3.LUT R2, R2, 0x1, RZ, 0xc0, !PT ;  /* 0x0000000102021812 */ /* 0x000fe200078ec0ff */
[----:B------:R-:W-:Y:S01]  /*62f0*/  IMAD.IADD R133, R144, 0x1, R135 ;  /* 0x0000000190857824 */ /* 0x000fe200078e0287 */
[----:B------:R-:W-:Y:S01]  /*6300*/  PLOP3.LUT P2, PT, PT, PT, UP1, 0x80, 0x8 ;  /* 0x000000000008781c */ /* 0x000fe20003f4f018 */
[----:B------:R-:W-:Y:S01]  /*6310*/  BSSY B1, `(.L_x_95) ;  /* 0x0000049000017945 */ /* 0x000fe20003800000 */
[----:B------:R-:W-:Y:S01]  /*6320*/  ISETP.NE.U32.OR P4, PT, R2, 0x1, !P1 ;  /* 0x000000010200780c */ /* 0x000fe20004f85470 */
[----:B------:R-:W-:Y:S01]  /*6330*/  IMAD.MOV.U32 R145, RZ, RZ, 0x1 ;  /* 0x00000001ff917424 */ /* 0x000fe200078e00ff */
[----:B------:R-:W-:Y:S01]  /*6340*/  SEL R2, RZ, 0xffffffff, P3 ;  /* 0xffffffffff027807 */ /* 0x000fe20001800000 */
[----:B------:R-:W-:Y:S01]  /*6350*/  IMAD R48, R44, 0x100, R47 ;  /* 0x000001002c307824 */ /* 0x000fe200078e022f */
[----:B------:R-:W-:Y:S01]  /*6360*/  LOP3.LUT P3, R130, R51, 0xff, RZ, 0xc0, !PT ;  /* 0x000000ff33827812 */ /* 0x000fe2000786c0ff */
[----:B------:R-:W-:Y:S01]  /*6370*/  IMAD.MOV.U32 R143, RZ, RZ, RZ ;  /* 0x000000ffff8f7224 */ /* 0x000fe200078e00ff */
[----:B------:R-:W-:Y:S02]  /*6380*/  P2R R137, PR, RZ, 0x10 ;  /* 0x00000010ff897803 */ /* 0x000fe40000000000 */
[----:B------:R-:W-:Y:S02]  /*6390*/  CS2R R106, SRZ ;  /* 0x00000000006a7805 */ /* 0x000fe4000001ff00 */
[----:B------:R-:W-:Y:S02]  /*63a0*/  CS2R R104, SRZ ;  /* 0x0000000000687805 */ /* 0x000fe4000001ff00 */
[----:B------:R-:W-:Y:S02]  /*63b0*/  CS2R R102, SRZ ;  /* 0x0000000000667805 */ /* 0x000fe4000001ff00 */
[----:B------:R-:W-:Y:S02]  /*63c0*/  CS2R R100, SRZ ;  /* 0x0000000000647805 */ /* 0x000fe4000001ff00 */
[----:B------:R-:W-:Y:S02]  /*63d0*/  @P2 SEL R2, R3, R2, !P3 ;  /* 0x0000000203022207 */ /* 0x000fe40005800000 */
[----:B------:R-:W-:Y:S02]  /*63e0*/  CS2R R98, SRZ ;  /* 0x0000000000627805 */ /* 0x000fe4000001ff00 */
[----:B------:R-:W-:Y:S02]  /*63f0*/  @P4 SHF.L.U32 R4, RZ, 0x1f, RZ ;  /* 0x0000001fff044819 */ /* 0x000fe400000006ff */
[----:B------:R-:W-:Y:S02]  /*6400*/  CS2R R96, SRZ ;  /* 0x0000000000607805 */ /* 0x000fe4000001ff00 */
[----:B------:R-:W-:Y:S02]  /*6410*/  LOP3.LUT R2, R2, 0x1, RZ, 0xc0, !PT ;  /* 0x0000000102027812 */ /* 0x000fe400078ec0ff */
[----:B------:R-:W-:Y:S01]  /*6420*/  CS2R R94, SRZ ;  /* 0x00000000005e7805 */ /* 0x000fe2000001ff00 */
[----:B------:R-:W1:Y:S01]  /*6430*/  @P4 SYNCS.PHASECHK.TRANS64.TRYWAIT P1, [UR36+0x30], R4 ;  /* 0x00003004ff0045a7 */ /* 0x000e620008021124 */
[----:B------:R-:W-:Y:S02]  /*6440*/  CS2R R92, SRZ ;  /* 0x00000000005c7805 */ /* 0x000fe4000001ff00 */
[----:B------:R-:W-:Y:S02]  /*6450*/  ISETP.NE.U32.AND P2, PT, R2, 0x1, PT ;  /* 0x000000010200780c */ /* 0x000fe40003f45070 */
[----:B------:R-:W-:Y:S02]  /*6460*/  CS2R R90, SRZ ;  /* 0x00000000005a7805 */ /* 0x000fe4000001ff00 */
[----:B------:R-:W-:Y:S02]  /*6470*/  CS2R R88, SRZ ;  /* 0x0000000000587805 */ /* 0x000fe4000001ff00 */
[----:B------:R-:W-:Y:S02]  /*6480*/  CS2R R86, SRZ ;  /* 0x0000000000567805 */ /* 0x000fe4000001ff00 */
[----:B------:R-:W-:Y:S02]  /*6490*/  P2R R147, PR, RZ, 0x4 ;  /* 0x00000004ff937803 */ /* 0x000fe40000000000 */
[----:B------:R-:W-:Y:S02]  /*64a0*/  CS2R R84, SRZ ;  /* 0x0000000000547805 */ /* 0x000fe4000001ff00 */
[----:B------:R-:W-:Y:S02]  /*64b0*/  ISETP.NE.U32.AND P2, PT, R120, 0x1, PT ;  /* 0x000000017800780c */ /* 0x000fe40003f45070 */
[----:B------:R-:W-:Y:S02]  /*64c0*/  CS2R R82, SRZ ;  /* 0x0000000000527805 */ /* 0x000fe4000001ff00 */
[----:B------:R-:W-:Y:S02]  /*64d0*/  CS2R R80, SRZ ;  /* 0x0000000000507805 */ /* 0x000fe4000001ff00 */
[----:B------:R-:W-:Y:S02]  /*64e0*/  CS2R R78, SRZ ;  /* 0x00000000004e7805 */ /* 0x000fe4000001ff00 */
[----:B------:R-:W-:Y:S02]  /*64f0*/  SEL R146, R146, 0x10, !P2 ;  /* 0x0000001092927807 */ /* 0x000fe40005000000 */
[----:B------:R-:W-:Y:S01]  /*6500*/  CS2R R76, SRZ ;  /* 0x00000000004c7805 */ /* 0x000fe2000001ff00 */
[----:B------:R3:W4:Y:S02]  /*6510*/  SYNCS.PHASECHK.TRANS64.TRYWAIT P0, [R141+URZ+0xa0], R0 ;  /* 0x0000a0008d0075a7 */ /* 0x00072400080011ff */
[----:B------:R-:W-:Y:S02]  /*6520*/  IMAD.IADD R139, R139, 0x1, R146 ;  /* 0x000000018b8b7824 */ /* 0x000fe400078e0292 */
[C---:B------:R-:W-:Y:S02]  /*6530*/  IMAD.IADD R136, R146.reuse, 0x1, R138 ;  /* 0x0000000192887824 */ /* 0x040fe400078e028a */
[C---:B------:R-:W-:Y:S02]  /*6540*/  IMAD.IADD R134, R146.reuse, 0x1, R135 ;  /* 0x0000000192867824 */ /* 0x040fe400078e0287 */
[----:B------:R-:W-:Y:S01]  /*6550*/  IMAD.IADD R132, R146, 0x1, R133 ;  /* 0x0000000192847824 */ /* 0x000fe200078e0285 */
[----:B-1----:R-:W-:Y:S01]  /*6560*/  @P4 SEL R145, RZ, 0x1, !P1 ;  /* 0x00000001ff914807 */ /* 0x002fe20004800000 */
[----:B---3--:R-:W-:Y:S06]  /*6570*/  @!P4 BRA `(.L_x_96) ;  /* 0x000000000088c947 */ /* 0x008fec0003800000 */
[----:B------:R-:W-:Y:S01]  /*6580*/  IMAD.MOV.U32 R106, RZ, RZ, RZ ;  /* 0x000000ffff6a7224 */ /* 0x000fe200078e00ff */
[----:B------:R-:W-:Y:S01]  /*6590*/  ISETP.NE.AND P1, PT, R145, RZ, PT ;  /* 0x000000ff9100720c */ /* 0x000fe20003f25270 */
[----:B------:R-:W-:Y:S01]  /*65a0*/  BSSY B0, `(.L_x_97) ;  /* 0x0000014000007945 */ /* 0x000fe20003800000 */
[----:B------:R-:W-:Y:S02]  /*65b0*/  CS2R R78, SRZ ;  /* 0x00000000004e7805 */ /* 0x000fe4000001ff00 */
        /* <DEDUP_REMOVED lines=13> */
[----:B------:R-:W-:Y:S01]  /*6690*/  CS2R R104, SRZ ;  /* 0x0000000000687805 */ /* 0x000fe2000001ff00 */
[----:B------:R-:W-:Y:S06]  /*66a0*/  @P1 BRA `(.L_x_98) ;  /* 0x00000000000c1947 */ /* 0x000fec0003800000 */
[----:B------:R-:W-:Y:S04]  /*66b0*/  SHF.L.U32 R3, RZ, 0x1f, RZ ;  /* 0x0000001fff037819 */ /* 0x000fe800000006ff */
[----:B------:R-:W1:Y:S02]  /*66c0*/  SYNCS.PHASECHK.TRANS64.TRYWAIT P1, [UR36+0x30], R3 ;  /* 0x00003003ff0075a7 */ /* 0x000e640008021124 */
[----:B-1----:R-:W-:Y:S05]  /*66d0*/  @!P1 BRA `(.L_x_99) ;  /* 0x0000005c00a49947 */ /* 0x002fea0003800000 */
.L_x_98:
[----:B------:R-:W-:Y:S05]  /*66e0*/  BSYNC B0 ;  /* 0x0000000000007941 */ /* 0x000fea0003800000 */
.L_x_97:
[----:B------:R-:W-:Y:S01]  /*66f0*/  ISETP.NE.AND P1, PT, R147, RZ, PT ;  /* 0x000000ff9300720c */ /* 0x000fe20003f25270 */
[----:B------:R-:W-:Y:S11]  /*6700*/  HFMA2 R143, -RZ, RZ, 0, 5.9604644775390625e-08 ;  /* 0x00000001ff8f7431 */ /* 0x000ff600000001ff */
[----:B------:R-:W-:Y:S01]  /*6710*/  @!UPT UIADD3 URZ, UPT, UPT, URZ, URZ, URZ ;  /* 0x000000fffffff290 */ /* 0x000fe2000fffe0ff */
[----:B------:R3:W1:Y:S04]  /*6720*/  @P1 LDS.128 R76, [R140+UR36+0x400] ;  /* 0x000400248c4c1984 */ /* 0x0006680008000c00 */
[----:B------:R3:W1:Y:S04]  /*6730*/  @P1 LDS.128 R80, [R139+0x400] ;  /* 0x000400008b501984 */ /* 0x0006680000000c00 */
[----:B------:R3:W1:Y:S04]  /*6740*/  @P1 LDS.128 R84, [R138+0x400] ;  /* 0x000400008a541984 */ /* 0x0006680000000c00 */
[----:B------:R3:W1:Y:S04]  /*6750*/  @P1 LDS.128 R88, [R136+0x400] ;  /* 0x0004000088581984 */ /* 0x0006680000000c00 */
[----:B------:R3:W1:Y:S04]  /*6760*/  @P1 LDS.128 R92, [R135+0x400] ;  /* 0x00040000875c1984 */ /* 0x0006680000000c00 */
[----:B------:R3:W1:Y:S04]  /*6770*/  @P1 LDS.128 R96, [R134+0x400] ;  /* 0x0004000086601984 */ /* 0x0006680000000c00 */
[----:B------:R3:W1:Y:S04]  /*6780*/  @P1 LDS.128 R100, [R133+0x400] ;  /* 0x0004000085641984 */ /* 0x0006680000000c00 */
[----:B------:R3:W1:Y:S02]  /*6790*/  @P1 LDS.128 R104, [R132+0x400] ;  /* 0x0004000084681984 */ /* 0x0006640000000c00 */
.L_x_96:
[----:B------:R-:W-:Y:S05]  /*67a0*/  BSYNC B1 ;  /* 0x0000000000017941 */ /* 0x000fea0003800000 */
.L_x_95:
[----:B-1----:R-:W-:Y:S04]  /*67b0*/  SHF.R.U32.HI R2, RZ, 0x15, R48 ;  /* 0x00000015ff027819 */ /* 0x002fe80000011630 */
[----:B------:R-:W-:Y:S01]  /*67c0*/  LOP3.LUT P1, RZ, R2, 0x3, R121, 0x48, !PT ;  /* 0x0000000302ff7812 */ /* 0x000fe20007824879 */
[----:B------:R-:W-:Y:S01]  /*67d0*/  @!UPT UIADD3 URZ, UPT, UPT, URZ, URZ, URZ ;  /* 0x000000fffffff290 */ /* 0x000fe2000fffe0ff */
[----:B----4-:R-:W-:Y:S11]  /*67e0*/  @P0 BRA `(.L_x_100) ;  /* 0x0000000000080947 */ /* 0x010ff60003800000 */
[----:B------:R-:W1:Y:S02]  /*67f0*/  SYNCS.PHASECHK.TRANS64.TRYWAIT P0, [R141+URZ+0xa0], R0 ;  /* 0x0000a0008d0075a7 */ /* 0x000e6400080011ff */
[----:B-1----:R-:W-:Y:S05]  /*6800*/  @!P0 BRA `(.L_x_101) ;  /* 0x0000005c00708947 */ /* 0x002fea0003800000 */
.L_x_100:
[----:B------:R-:W-:Y:S05]  /*6810*/  @!P1 BRA `(.L_x_102) ;  /* 0x0000000000409947 */ /* 0x000fea0003800000 */
[----:B------:R-:W4:Y:S01]  /*6820*/  LDCU.64 UR8, c[0x4][0x70] ;  /* 0x01000e00ff0877ac */ /* 0x000f220008000a00 */
[----:B------:R-:W-:Y:S01]  /*6830*/  MOV R3, 0x0 ;  /* 0x0000000000037802 */ /* 0x000fe20000000f00 */
[----:B------:R-:W-:Y:S02]  /*6840*/  HFMA2 R12, -RZ, RZ, 0, 5.9604644775390625e-08 ;  /* 0x00000001ff0c7431 */ /* 0x000fe400000001ff */
[----:B------:R-:W-:Y:S02]  /*6850*/  IMAD.MOV.U32 R8, RZ, RZ, 0x192 ;  /* 0x00000192ff087424 */ /* 0x000fe400078e00ff */
[----:B------:R-:W-:Y:S01]  /*6860*/  IMAD.MOV.U32 R13, RZ, RZ, RZ ;  /* 0x000000ffff0d7224 */ /* 0x000fe200078e00ff */
[----:B------:R-:W5:Y:S01]  /*6870*/  LDCU.64 UR6, c[0x4][0x78] ;  /* 0x01000f00ff0677ac */ /* 0x000f620008000a00 */
[----:B------:R-:W1:Y:S01]  /*6880*/  LDC.64 R2, c[0x4][R3] ;  /* 0x0100000003027b82 */ /* 0x000e620000000a00 */
[----:B------:R-:W2:Y:S01]  /*6890*/  LDCU.64 UR4, c[0x4][0x10] ;  /* 0x01000200ff0477ac */ /* 0x000ea20008000a00 */
[----:B----4-:R-:W-:Y:S01]  /*68a0*/  MOV R5, UR9 ;  /* 0x0000000900057c02 */ /* 0x010fe20008000f00 */
[----:B------:R-:W-:Y:S01]  /*68b0*/  IMAD.U32 R4, RZ, RZ, UR8 ;  /* 0x00000008ff047e24 */ /* 0x000fe2000f8e00ff */
[----:B-----5:R-:W-:Y:S01]  /*68c0*/  MOV R7, UR7 ;  /* 0x0000000700077c02 */ /* 0x020fe20008000f00 */
[----:B------:R-:W-:Y:S01]  /*68d0*/  IMAD.U32 R6, RZ, RZ, UR6 ;  /* 0x00000006ff067e24 */ /* 0x000fe2000f8e00ff */
[----:B--2---:R-:W-:Y:S01]  /*68e0*/  MOV R11, UR5 ;  /* 0x00000005000b7c02 */ /* 0x004fe20008000f00 */
[----:B------:R-:W-:Y:S02]  /*68f0*/  IMAD.U32 R10, RZ, RZ, UR4 ;  /* 0x00000004ff0a7e24 */ /* 0x000fe4000f8e00ff */
[----:B------:R-:W-:Y:S07]  /*6900*/  LEPC R20, `(.L_x_102) ;  /* 0x000000001014794e */ /* 0x000fee0000000000 */
[----:B-1-3--:R-:W-:Y:S05]  /*6910*/  CALL.ABS.NOINC R2 ;  /* 0x0000000002007343 */ /* 0x00afea0003c00000 */
.L_x_102:
[----:B------:R-:W-:Y:S05]  /*6920*/  WARPSYNC.ALL ;  /* 0x0000000000007948 */ /* 0x000fea0003800000 */
[----:B------:R-:W-:Y:S01]  /*6930*/  R2UR UR4, R48 ;  /* 0x00000000300472ca */ /* 0x000fe200000e0000 */
[----:B------:R-:W-:Y:S01]  /*6940*/  BSSY.RECONVERGENT B0, `(.L_x_103) ;  /* 0x000005d000007945 */ /* 0x000fe20003800200 */
[----:B------:R-:W-:Y:S11]  /*6950*/  ISETP.NE.AND P0, PT, R128, RZ, PT ;  /* 0x000000ff8000720c */ /* 0x000ff60003f05270 */
[----:B------:R-:W2:Y:S02]  /*6960*/  LDTM.x32 R4, tmem[UR4] ;  /* 0x00000004000479ee */ /* 0x000ea400082c0000 */
[C---:B--2---:R-:W-:Y:S01]  /*6970*/  FMUL R3, R46.reuse, R4 ;  /* 0x000000042e037220 */ /* 0x044fe20000400000 */
[C---:B-1----:R-:W-:Y:S01]  /*6980*/  FMUL R0, R46.reuse, R5 ;  /* 0x000000052e007220 */ /* 0x042fe20000400000 */
[C---:B------:R-:W-:Y:S01]  /*6990*/  FMUL R5, R46.reuse, R6 ;  /* 0x000000062e057220 */ /* 0x040fe20000400000 */
[----:B------:R-:W-:Y:S01]  /*69a0*/  FMUL R2, R46, R7 ;  /* 0x000000072e027220 */ /* 0x000fe20000400000 */
[C---:B------:R-:W-:Y:S01]  /*69b0*/  FFMA R52, R50.reuse, R76, R3 ;  /* 0x0000004c32347223 */ /* 0x040fe20000000003 */
[C---:B------:R-:W-:Y:S01]  /*69c0*/  FFMA R53, R50.reuse, R77, R0 ;  /* 0x0000004d32357223 */ /* 0x040fe20000000000 */
[C---:B------:R-:W-:Y:S01]  /*69d0*/  FFMA R54, R50.reuse, R78, R5 ;  /* 0x0000004e32367223 */ /* 0x040fe20000000005 */
[----:B------:R-:W-:Y:S01]  /*69e0*/  FFMA R55, R50, R79, R2 ;  /* 0x0000004f32377223 */ /* 0x000fe20000000002 */
[C---:B------:R-:W-:Y:S01]  /*69f0*/  FMUL R7, R46.reuse, R8 ;  /* 0x000000082e077220 */ /* 0x040fe20000400000 */
[C---:B------:R-:W-:Y:S01]  /*6a00*/  FMUL R4, R46.reuse, R9 ;  /* 0x000000092e047220 */ /* 0x040fe20000400000 */
[C---:B------:R-:W-:Y:S01]  /*6a10*/  FMUL R9, R46.reuse, R10 ;  /* 0x0000000a2e097220 */ /* 0x040fe20000400000 */
[----:B------:R-:W-:Y:S01]  /*6a20*/  FMUL R6, R46, R11 ;  /* 0x0000000b2e067220 */ /* 0x000fe20000400000 */
[----:B------:R1:W-:Y:S01]  /*6a30*/  STS.128 [R140+UR36+0x400], R52 ;  /* 0x000400348c007988 */ /* 0x0003e20008000c24 */
        /* <DEDUP_REMOVED lines=8> */
[----:B------:R2:W-:Y:S01]  /*6ac0*/  STS.128 [R139+0x400], R56 ;  /* 0x000400388b007388 */ /* 0x0005e20000000c00 */
        /* <DEDUP_REMOVED lines=18> */
[----:B------:R-:W-:Y:S01]  /*6bf0*/  FFMA R68, R50, R92, R19 ;  /* 0x0000005c32447223 */ /* 0x000fe20000000013 */
[----:B------:R-:W-:Y:S01]  /*6c00*/  FMUL R23, R46, R24 ;  /* 0x000000182e177220 */ /* 0x000fe20000400000 */
[----:B------:R-:W-:Y:S01]  /*6c10*/  FFMA R69, R50, R93, R16 ;  /* 0x0000005d32457223 */ /* 0x000fe20000000010 */
[----:B------:R-:W-:Y:S01]  /*6c20*/  FMUL R20, R46, R25 ;  /* 0x000000192e147220 */ /* 0x000fe20000400000 */
[----:B------:R-:W-:Y:S01]  /*6c30*/  FFMA R70, R50, R94, R21 ;  /* 0x0000005e32467223 */ /* 0x000fe20000000015 */
[----:B------:R-:W-:Y:S01]  /*6c40*/  FMUL R25, R46, R26 ;  /* 0x0000001a2e197220 */ /* 0x000fe20000400000 */
[----:B------:R-:W-:Y:S01]  /*6c50*/  FFMA R71, R50, R95, R18 ;  /* 0x0000005f32477223 */ /* 0x000fe20000000012 */
[----:B------:R-:W-:Y:S01]  /*6c60*/  FMUL R22, R46, R27 ;  /* 0x0000001b2e167220 */ /* 0x000fe20000400000 */
[----:B-1----:R-:W-:Y:S01]  /*6c70*/  FFMA R52, R50, R96, R23 ;  /* 0x0000006032347223 */ /* 0x002fe20000000017 */
[----:B------:R-:W-:Y:S01]  /*6c80*/  FMUL R27, R46, R28 ;  /* 0x0000001c2e1b7220 */ /* 0x000fe20000400000 */
[----:B------:R-:W-:Y:S01]  /*6c90*/  FFMA R53, R50, R97, R20 ;  /* 0x0000006132357223 */ /* 0x000fe20000000014 */
[----:B------:R3:W-:Y:S01]  /*6ca0*/  STS.128 [R135+0x400], R68 ;  /* 0x0004004487007388 */ /* 0x0007e20000000c00 */
[----:B------:R-:W-:Y:S01]  /*6cb0*/  FMUL R24, R46, R29 ;  /* 0x0000001d2e187220 */ /* 0x000fe20000400000 */
[----:B------:R-:W-:Y:S01]  /*6cc0*/  FFMA R54, R50, R98, R25 ;  /* 0x0000006232367223 */ /* 0x000fe20000000019 */
[----:B------:R-:W-:Y:S01]  /*6cd0*/  FMUL R29, R46, R30 ;  /* 0x0000001e2e1d7220 */ /* 0x000fe20000400000 */
[----:B------:R-:W-:Y:S01]  /*6ce0*/  FFMA R55, R50, R99, R22 ;  /* 0x0000006332377223 */ /* 0x000fe20000000016 */
[----:B------:R-:W-:Y:S01]  /*6cf0*/  FMUL R26, R46, R31 ;  /* 0x0000001f2e1a7220 */ /* 0x000fe20000400000 */
[----:B--2---:R-:W-:Y:S01]  /*6d00*/  FFMA R56, R50, R100, R27 ;  /* 0x0000006432387223 */ /* 0x004fe2000000001b */
        /* <DEDUP_REMOVED lines=8> */
[C---:B----4-:R-:W-:Y:S01]  /*6d90*/  FFMA R60, R50.reuse, R104, R31 ;  /* 0x00000068323c7223 */ /* 0x050fe2000000001f */
[C---:B------:R-:W-:Y:S01]  /*6da0*/  FFMA R61, R50.reuse, R105, R28 ;  /* 0x00000069323d7223 */ /* 0x040fe2000000001c */
[C---:B------:R-:W-:Y:S01]  /*6db0*/  FFMA R62, R50.reuse, R106, R3 ;  /* 0x0000006a323e7223 */ /* 0x040fe20000000003 */
[----:B------:R3:W-:Y:S01]  /*6dc0*/  STS.128 [R133+0x400], R56 ;  /* 0x0004003885007388 */ /* 0x0007e20000000c00 */
[----:B------:R-:W-:Y:S05]  /*6dd0*/  FFMA R63, R50, R107, R0 ;  /* 0x0000006b323f7223 */ /* 0x000fea0000000000 */
[----:B------:R3:W-:Y:S01]  /*6de0*/  STS.128 [R132+0x400], R60 ;  /* 0x0004003c84007388 */ /* 0x0007e20000000c00 */
[----:B------:R-:W-:Y:S01]  /*6df0*/  @!PT LDS RZ, [RZ] ;  /* 0x00000000fffff984 */ /* 0x000fe20000000800 */
[----:B------:R-:W-:Y:S01]  /*6e00*/  @!PT LDS RZ, [RZ] ;  /* 0x00000000fffff984 */ /* 0x000fe20000000800 */
[----:B------:R-:W-:Y:S01]  /*6e10*/  @!PT LDS RZ, [RZ] ;  /* 0x00000000fffff984 */ /* 0x000fe20000000800 */
[----:B------:R-:W-:Y:S01]  /*6e20*/  @!PT LDS RZ, [RZ] ;  /* 0x00000000fffff984 */ /* 0x000fe20000000800 */
[----:B------:R1:W-:Y:S06]  /*6e30*/  MEMBAR.ALL.CTA ;  /* 0x0000000000007992 */ /* 0x0003ec0000008000 */
[----:B-1----:R-:W1:Y:S02]  /*6e40*/  FENCE.VIEW.ASYNC.S ;  /* 0x00000000000073c6 */ /* 0x002e640000000000 */
[----:B-1----:R-:W-:Y:S06]  /*6e50*/  BAR.SYNC.DEFER_BLOCKING 0x1, 0x80 ;  /* 0x0042000000007b1d */ /* 0x002fec0000010000 */
[----:B------:R-:W-:Y:S05]  /*6e60*/  @P0 BRA `(.L_x_104) ;  /* 0x0000000000280947 */ /* 0x000fea0003800000 */
[----:B------:R-:W-:Y:S01]  /*6e70*/  UIADD3 UR4, UPT, UPT, UR36, 0x400, URZ ;  /* 0x0000040024047890 */ /* 0x000fe2000fffe0ff */
[----:B------:R-:W-:Y:S01]  /*6e80*/  R2UR UR43, R115 ;  /* 0x00000000732b72ca */ /* 0x000fe200000e0000 */
[----:B------:R-:W-:Y:S04]  /*6e90*/  UIADD3 UR6, UP0, UPT, UR50, 0x680, URZ ;  /* 0x0000068032067890 */ /* 0x000fe8000ff1e0ff */
[----:B------:R-:W-:Y:S01]  /*6ea0*/  IMAD.U32 R122, RZ, RZ, UR4 ;  /* 0x00000004ff7a7e24 */ /* 0x000fe2000f8e00ff */
[----:B------:R-:W-:Y:S04]  /*6eb0*/  UIADD3.X UR7, UPT, UPT, URZ, UR51, URZ, UP0, !UPT ;  /* 0x00000033ff077290 */ /* 0x000fe800087fe4ff */
[----:B------:R-:W-:Y:S11]  /*6ec0*/  R2UR UR40, R122 ;  /* 0x000000007a2872ca */ /* 0x000ff600000e0000 */
[----:B------:R-:W-:Y:S02]  /*6ed0*/  @!UPT UIADD3 URZ, UPT, UPT, URZ, URZ, URZ ;  /* 0x000000fffffff290 */ /* 0x000fe4000fffe0ff */
[----:B------:R1:W-:Y:S01]  /*6ee0*/  UTMASTG.3D [UR40], [UR6] ;  /* 0x00000028060073b5 */ /* 0x0003e20008010000 */
[----:B------:R0:W-:Y:S01]  /*6ef0*/  UTMACMDFLUSH ;  /* 0x00000000000079b7 */ /* 0x0001e20000000000 */
[----:B-1----:R-:W-:Y:S04]  /*6f00*/  DEPBAR.LE SB0, 0x1 ;  /* 0x000080400000791a */ /* 0x002fe80000000000 */
.L_x_104:
[----:B------:R-:W-:Y:S05]  /*6f10*/  BSYNC.RECONVERGENT B0 ;  /* 0x0000000000007941 */ /* 0x000fea0003800200 */
.L_x_103:
[----:B------:R-:W-:Y:S01]  /*6f20*/  BAR.SYNC.DEFER_BLOCKING 0x1, 0x80 ;  /* 0x0042000000007b1d */ /* 0x000fe20000010000 */
[----:B------:R-:W-:Y:S01]  /*6f30*/  ISETP.NE.AND P1, PT, R137, RZ, PT ;  /* 0x000000ff8900720c */ /* 0x000fe20003f25270 */
[----:B------:R-:W-:Y:S01]  /*6f40*/  UISETP.NE.AND UP0, UPT, UR48, URZ, UPT ;  /* 0x000000ff3000728c */ /* 0x000fe2000bf05270 */
[----:B------:R-:W-:Y:S11]  /*6f50*/  LEA R3, R143, UR36, 0x3 ;  /* 0x000000248f037c11 */ /* 0x000ff6000f8e18ff */
[----:B------:R-:W-:Y:S01]  /*6f60*/  @P1 SHF.L.U32 R2, RZ, 0x1f, RZ ;  /* 0x0000001fff021819 */ /* 0x000fe200000006ff */
[----:B------:R-:W-:Y:S06]  /*6f70*/  BRA.U !UP0, `(.L_x_105) ;  /* 0x0000000108247547 */ /* 0x000fec000b800000 */
[----:B------:R-:W-:Y:S01]  /*6f80*/  IMAD.U32 R5, RZ, RZ, UR52 ;  /* 0x00000034ff057e24 */ /* 0x000fe2000f8e00ff */
[----:B------:R-:W-:Y:S01]  /*6f90*/  MOV R0, UR37 ;  /* 0x0000002500007c02 */ /* 0x000fe20008000f00 */
[----:B------:R-:W-:Y:S03]  /*6fa0*/  UIADD3 UR52, UPT, UPT, UR52, 0x1, URZ ;  /* 0x0000000134347890 */ /* 0x000fe6000fffe0ff */
[----:B------:R-:W-:Y:S01]  /*6fb0*/  @P1 LEA R5, R5, UR36, 0x3 ;  /* 0x0000002405051c11 */ /* 0x000fe2000f8e18ff */
[----:B------:R-:W-:Y:S04]  /*6fc0*/  UISETP.NE.AND UP0, UPT, UR52, 0x4, UPT ;  /* 0x000000043400788c */ /* 0x000fe8000bf05270 */
[----:B------:R-:W-:Y:S01]  /*6fd0*/  @P1 VIADD R5, R5, 0x50 ;  /* 0x0000005005051836 */ /* 0x000fe20000000000 */
[----:B------:R-:W-:Y:S04]  /*6fe0*/  USEL UR52, UR52, URZ, UP0 ;  /* 0x000000ff34347287 */ /* 0x000fe80008000000 */
[----:B------:R-:W-:Y:S04]  /*6ff0*/  @P1 PRMT R0, R0, 0x654, R5 ;  /* 0x0000065400001816 */ /* 0x000fe80000000005 */
[----:B------:R1:W-:Y:S04]  /*7000*/  @P1 SYNCS.ARRIVE.TRANS64.RED.A1T0 RZ, [R0+URZ], RZ ;  /* 0x000000ff00ff19a7 */ /* 0x0003e800081004ff */
.L_x_105:
[----:B------:R-:W2:Y:S01]  /*7010*/  @P1 SYNCS.PHASECHK.TRANS64.TRYWAIT P0, [R3+URZ+0x30], R2 ;  /* 0x00003002030015a7 */ /* 0x000ea200080011ff */
[----:B------:R-:W-:Y:S01]  /*7020*/  BSSY B1, `(.L_x_106) ;  /* 0x000001f000017945 */ /* 0x000fe20003800000 */
[----:B--2---:R-:W-:Y:S03]  /*7030*/  @P1 SEL R145, RZ, 0x1, !P0 ;  /* 0x00000001ff911807 */ /* 0x004fe60004000000 */
[----:B------:R-:W-:Y:S05]  /*7040*/  @!P1 BRA `(.L_x_107) ;  /* 0x0000000000709947 */ /* 0x000fea0003800000 */
[----:B------:R-:W-:Y:S01]  /*7050*/  ISETP.NE.AND P1, PT, R147, RZ, PT ;  /* 0x000000ff9300720c */ /* 0x000fe20003f25270 */
[----:B------:R-:W-:Y:S01]  /*7060*/  BSSY B0, `(.L_x_108) ;  /* 0x000000b000007945 */ /* 0x000fe20003800000 */
[----:B------:R-:W-:Y:S11]  /*7070*/  ISETP.NE.AND P0, PT, R145, RZ, PT ;  /* 0x000000ff9100720c */ /* 0x000ff60003f05270 */
[----:B------:R-:W-:Y:S05]  /*7080*/  @P1 IMAD R4, R143, 0x4000, R140 ;  /* 0x000040008f041824 */ /* 0x000fea00078e028c */
[----:B------:R-:W-:Y:S04]  /*7090*/  @P1 IADD3 R9, PT, PT, R4, UR36, RZ ;  /* 0x0000002404091c10 */ /* 0x000fe8000fffe0ff */
[----:B------:R-:W-:Y:S01]  /*70a0*/  @P1 IADD3 R7, PT, PT, R144, R9, RZ ;  /* 0x0000000990071210 */ /* 0x000fe20007ffe0ff */
[--C-:B------:R-:W-:Y:S02]  /*70b0*/  @P1 IMAD.IADD R5, R142, 0x1, R9.reuse ;  /* 0x000000018e051824 */ /* 0x100fe400078e0209 */
[----:B------:R-:W-:Y:S01]  /*70c0*/  @P1 IMAD.IADD R2, R146, 0x1, R9 ;  /* 0x0000000192021824 */ /* 0x000fe200078e0209 */
[----:B------:R-:W-:Y:S06]  /*70d0*/  @P0 BRA `(.L_x_109) ;  /* 0x00000000000c0947 */ /* 0x000fec0003800000 */
[----:B-1----:R-:W-:Y:S04]  /*70e0*/  SHF.L.U32 R0, RZ, 0x1f, RZ ;  /* 0x0000001fff007819 */ /* 0x002fe800000006ff */
[----:B------:R-:W1:Y:S02]  /*70f0*/  SYNCS.PHASECHK.TRANS64.TRYWAIT P0, [R3+URZ+0x30], R0 ;  /* 0x00003000030075a7 */ /* 0x000e6400080011ff */
[----:B-1----:R-:W-:Y:S05]  /*7100*/  @!P0 BRA `(.L_x_110) ;  /* 0x0000005400448947 */ /* 0x002fea0003800000 */
.L_x_109:
[----:B------:R-:W-:Y:S05]  /*7110*/  BSYNC B0 ;  /* 0x0000000000007941 */ /* 0x000fea0003800000 */
.L_x_108:
[----:B------:R-:W-:Y:S01]  /*7120*/  ISETP.NE.AND P0, PT, R147, RZ, PT ;  /* 0x000000ff9300720c */ /* 0x000fe20003f05270 */
[----:B------:R-:W-:Y:S11]  /*7130*/  VIADD R143, R143, 0x1 ;  /* 0x000000018f8f7836 */ /* 0x000ff60000000000 */
[----:B------:R-:W-:Y:S01]  /*7140*/  @!UPT UIADD3 URZ, UPT, UPT, URZ, URZ, URZ ;  /* 0x000000fffffff290 */ /* 0x000fe2000fffe0ff */
[----:B------:R2:W4:Y:S01]  /*7150*/  @P0 LDS.128 R76, [R4+UR36+0x400] ;  /* 0x00040024044c0984 */ /* 0x0005220008000c00 */
[--C-:B-1----:R-:W-:Y:S01]  /*7160*/  @P0 IMAD.IADD R3, R144, 0x1, R5.reuse ;  /* 0x0000000190030824 */ /* 0x102fe200078e0205 */
[C---:B------:R-:W-:Y:S01]  /*7170*/  @P0 IADD3 R0, PT, PT, R146.reuse, R7, RZ ;  /* 0x0000000792000210 */ /* 0x040fe20007ffe0ff */
[C---:B------:R-:W-:Y:S01]  /*7180*/  @P0 IMAD.IADD R6, R146.reuse, 0x1, R5 ;  /* 0x0000000192060824 */ /* 0x040fe200078e0205 */
[----:B------:R2:W1:Y:S02]  /*7190*/  @P0 LDS.128 R80, [R2+0x400] ;  /* 0x0004000002500984 */ /* 0x0004640000000c00 */
[----:B------:R-:W-:Y:S02]  /*71a0*/  @P0 IADD3 R8, PT, PT, R146, R3, RZ ;  /* 0x0000000392080210 */ /* 0x000fe40007ffe0ff */
[----:B------:R2:W1:Y:S04]  /*71b0*/  @P0 LDS.128 R84, [R7+0x400] ;  /* 0x0004000007540984 */ /* 0x0004680000000c00 */
[----:B------:R2:W1:Y:S04]  /*71c0*/  @P0 LDS.128 R88, [R0+0x400] ;  /* 0x0004000000580984 */ /* 0x0004680000000c00 */
[----:B------:R2:W1:Y:S04]  /*71d0*/  @P0 LDS.128 R92, [R5+0x400] ;  /* 0x00040000055c0984 */ /* 0x0004680000000c00 */
[----:B------:R2:W1:Y:S04]  /*71e0*/  @P0 LDS.128 R96, [R6+0x400] ;  /* 0x0004000006600984 */ /* 0x0004680000000c00 */
[----:B------:R2:W1:Y:S04]  /*71f0*/  @P0 LDS.128 R100, [R3+0x400] ;  /* 0x0004000003640984 */ /* 0x0004680000000c00 */
[----:B------:R2:W1:Y:S02]  /*7200*/  @P0 LDS.128 R104, [R8+0x400] ;  /* 0x0004000008680984 */ /* 0x0004640000000c00 */
.L_x_107:
[----:B------:R-:W-:Y:S05]  /*7210*/  BSYNC B1 ;  /* 0x0000000000017941 */ /* 0x000fea0003800000 */
.L_x_106:
[----:B-12---:R-:W-:Y:S05]  /*7220*/  VIADD R0, R48, 0x20 ;  /* 0x0000002030007836 */ /* 0x006fea0000000000 */
[----:B------:R-:W-:Y:S04]  /*7230*/  SHF.R.U32.HI R0, RZ, 0x15, R0 ;  /* 0x00000015ff007819 */ /* 0x000fe80000011600 */
[----:B------:R-:W-:Y:S11]  /*7240*/  LOP3.LUT P0, RZ, R0, 0x3, R121, 0x48, !PT ;  /* 0x0000000300ff7812 */ /* 0x000ff60007804879 */
[----:B------:R-:W-:Y:S02]  /*7250*/  @!UPT UIADD3 URZ, UPT, UPT, URZ, URZ, URZ ;  /* 0x000000fffffff290 */ /* 0x000fe4000fffe0ff */
[----:B------:R-:W-:Y:S05]  /*7260*/  @!P0 BRA `(.L_x_111) ;  /* 0x0000000000408947 */ /* 0x000fea0003800000 */
[----:B------:R-:W1:Y:S01]  /*7270*/  LDCU.64 UR8, c[0x4][0x70] ;  /* 0x01000e00ff0877ac */ /* 0x000e620008000a00 */
[----:B------:R-:W-:Y:S01]  /*7280*/  MOV R3, 0x0 ;  /* 0x0000000000037802 */ /* 0x000fe20000000f00 */
[----:B------:R-:W-:Y:S02]  /*7290*/  HFMA2 R12, -RZ, RZ, 0, 5.9604644775390625e-08 ;  /* 0x00000001ff0c7431 */ /* 0x000fe400000001ff */
[----:B------:R-:W-:Y:S02]  /*72a0*/  IMAD.MOV.U32 R8, RZ, RZ, 0x192 ;  /* 0x00000192ff087424 */ /* 0x000fe400078e00ff */
[----:B------:R-:W-:Y:S01]  /*72b0*/  IMAD.MOV.U32 R13, RZ, RZ, RZ ;  /* 0x000000ffff0d7224 */ /* 0x000fe200078e00ff */
[----:B------:R-:W2:Y:S01]  /*72c0*/  LDCU.64 UR6, c[0x4][0x78] ;  /* 0x01000f00ff0677ac */ /* 0x000ea20008000a00 */
[----:B------:R-:W3:Y:S01]  /*72d0*/  LDC.64 R2, c[0x4][R3] ;  /* 0x0100000003027b82 */ /* 0x000ee20000000a00 */
[----:B------:R-:W5:Y:S01]  /*72e0*/  LDCU.64 UR4, c[0x4][0x10] ;  /* 0x01000200ff0477ac */ /* 0x000f620008000a00 */
[----:B-1----:R-:W-:Y:S01]  /*72f0*/  MOV R5, UR9 ;  /* 0x0000000900057c02 */ /* 0x002fe20008000f00 */
[----:B------:R-:W-:Y:S01]  /*7300*/  IMAD.U32 R4, RZ, RZ, UR8 ;  /* 0x00000008ff047e24 */ /* 0x000fe2000f8e00ff */
[----:B--2---:R-:W-:Y:S01]  /*7310*/  MOV R7, UR7 ;  /* 0x0000000700077c02 */ /* 0x004fe20008000f00 */
[----:B------:R-:W-:Y:S01]  /*7320*/  IMAD.U32 R6, RZ, RZ, UR6 ;  /* 0x00000006ff067e24 */ /* 0x000fe2000f8e00ff */
[----:B-----5:R-:W-:Y:S01]  /*7330*/  MOV R11, UR5 ;  /* 0x00000005000b7c02 */ /* 0x020fe20008000f00 */
[----:B------:R-:W-:Y:S02]  /*7340*/  IMAD.U32 R10, RZ, RZ, UR4 ;  /* 0x00000004ff0a7e24 */ /* 0x000fe4000f8e00ff */
[----:B------:R-:W-:Y:S07]  /*7350*/  LEPC R20, `(.L_x_111) ;  /* 0x000000001014794e */ /* 0x000fee0000000000 */
[----:B---34-:R-:W-:Y:S05]  /*7360*/  CALL.ABS.NOINC R2 ;  /* 0x0000000002007343 */ /* 0x018fea0003c00000 */
.L_x_111:
[----:B------:R-:W-:Y:S05]  /*7370*/  WARPSYNC.ALL ;  /* 0x0000000000007948 */ /* 0x000fea0003800000 */
[----:B------:R-:W-:Y:S01]  /*7380*/  R2UR UR4, R48 ;  /* 0x00000000300472ca */ /* 0x000fe200000e0000 */
[----:B------:R-:W-:Y:S01]  /*7390*/  BSSY.RECONVERGENT B0, `(.L_x_112) ;  /* 0x0000064000007945 */ /* 0x000fe20003800200 */
[----:B------:R-:W-:Y:S02]  /*73a0*/  ISETP.NE.AND P6, PT, R137, RZ, PT ;  /* 0x000000ff8900720c */ /* 0x000fe40003fc5270 */
[----:B------:R-:W-:Y:S02]  /*73b0*/  ISETP.NE.AND P0, PT, R128, RZ, PT ;  /* 0x000000ff8000720c */ /* 0x000fe40003f05270 */
[----:B------:R-:W-:Y:S02]  /*73c0*/  MOV R149, UR52 ;  /* 0x0000003400957c02 */ /* 0x000fe40008000f00 */
[----:B------:R-:W-:Y:S05]  /*73d0*/  MOV R148, UR37 ;  /* 0x0000002500947c02 */ /* 0x000fea0008000f00 */
[----:B------:R-:W1:Y:S02]  /*73e0*/  LDTM.x32 R4, tmem[UR4+0x20] ;  /* 0x00002004000479ee */ /* 0x000e6400082c0000 */
[----:B------:R-:W-:Y:S02]  /*73f0*/  @P6 LEA R149, R149, UR36, 0x3 ;  /* 0x0000002495956c11 */ /* 0x000fe4000f8e18ff */
[----:B------:R-:W-:Y:S02]  /*7400*/  @P6 SHF.L.U32 R150, RZ, 0x1f, RZ ;  /* 0x0000001fff966819 */ /* 0x000fe400000006ff */
[----:B------:R-:W-:Y:S04]  /*7410*/  @P6 IADD3 R149, PT, PT, R149, 0x50, RZ ;  /* 0x0000005095956810 */ /* 0x000fe80007ffe0ff */
[----:B------:R-:W-:Y:S02]  /*7420*/  @P6 PRMT R148, R148, 0x654, R149 ;  /* 0x0000065494946816 */ /* 0x000fe40000000095 */
[----:B------:R-:W-:Y:S01]  /*7430*/  LEA R149, R143, UR36, 0x3 ;  /* 0x000000248f957c11 */ /* 0x000fe2000f8e18ff */
[C---:B-1----:R-:W-:Y:S01]  /*7440*/  FMUL R3, R46.reuse, R4 ;  /* 0x000000042e037220 */ /* 0x042fe20000400000 */
[C---:B------:R-:W-:Y:S01]  /*7450*/  FMUL R0, R46.reuse, R5 ;  /* 0x000000052e007220 */ /* 0x040fe20000400000 */
[C---:B------:R-:W-:Y:S01]  /*7460*/  FMUL R5, R46.reuse, R6 ;  /* 0x000000062e057220 */ /* 0x040fe20000400000 */
[----:B------:R-:W-:Y:S01]  /*7470*/  FMUL R2, R46, R7 ;  /* 0x000000072e027220 */ /* 0x000fe20000400000 */
[C---:B---34-:R-:W-:Y:S01]  /*7480*/  FFMA R52, R50.reuse, R76, R3 ;  /* 0x0000004c32347223 */ /* 0x058fe20000000003 */
        /* <DEDUP_REMOVED lines=61> */
[C---:B--2---:R-:W-:Y:S01]  /*7860*/  FFMA R56, R50.reuse, R104, R31 ;  /* 0x0000006832387223 */ /* 0x044fe2000000001f */
        /* <DEDUP_REMOVED lines=13> */
[----:B------:R-:W-:Y:S01]  /*7940*/  UIADD3 UR8, UP0, UPT, UR50, 0x680, URZ ;  /* 0x0000068032087890 */ /* 0x000fe2000ff1e0ff */
[----:B------:R-:W-:Y:S01]  /*7950*/  R2UR UR7, R115 ;  /* 0x00000000730772ca */ /* 0x000fe200000e0000 */
[----:B------:R-:W-:Y:S02]  /*7960*/  UIADD3 UR5, UPT, UPT, UR41, 0x20, URZ ;  /* 0x0000002029057890 */ /* 0x000fe4000fffe0ff */
[----:B------:R-:W-:Y:S02]  /*7970*/  UIADD3 UR4, UPT, UPT, UR36, 0x4400, URZ ;  /* 0x0000440024047890 */ /* 0x000fe4000fffe0ff */
[----:B------:R-:W-:Y:S01]  /*7980*/  UIADD3.X UR9, UPT, UPT, URZ, UR51, URZ, UP0, !UPT ;  /* 0x00000033ff097290 */ /* 0x000fe200087fe4ff */
[----:B------:R-:W-:Y:S08]  /*7990*/  UMOV UR6, UR42 ;  /* 0x0000002a00067c82 */ /* 0x000ff00008000000 */
[----:B------:R1:W-:Y:S01]  /*79a0*/  UTMASTG.3D [UR4], [UR8] ;  /* 0x00000004080073b5 */ /* 0x0003e20008010000 */
[----:B------:R0:W-:Y:S01]  /*79b0*/  UTMACMDFLUSH ;  /* 0x00000000000079b7 */ /* 0x0001e20000000000 */
[----:B-1----:R-:W-:Y:S04]  /*79c0*/  DEPBAR.LE SB0, 0x1 ;  /* 0x000080400000791a */ /* 0x002fe80000000000 */
.L_x_113:
[----:B------:R-:W-:Y:S05]  /*79d0*/  BSYNC.RECONVERGENT B0 ;  /* 0x0000000000007941 */ /* 0x000fea0003800200 */
.L_x_112:
[----:B------:R-:W-:Y:S01]  /*79e0*/  BAR.SYNC.DEFER_BLOCKING 0x1, 0x80 ;  /* 0x0042000000007b1d */ /* 0x000fe20000010000 */
[----:B------:R-:W-:Y:S04]  /*79f0*/  UIADD3 UR40, UPT, UPT, UR52, 0x1, URZ ;  /* 0x0000000134287890 */ /* 0x000fe8000fffe0ff */
[----:B------:R-:W-:Y:S04]  /*7a00*/  UISETP.NE.AND UP0, UPT, UR40, 0x4, UPT ;  /* 0x000000042800788c */ /* 0x000fe8000bf05270 */
[----:B------:R-:W-:Y:S01]  /*7a10*/  USEL UR40, UR40, URZ, UP0 ;  /* 0x000000ff28287287 */ /* 0x000fe20008000000 */
[----:B------:R1:W-:Y:S01]  /*7a20*/  @P6 SYNCS.ARRIVE.TRANS64.RED.A1T0 RZ, [R148+URZ], RZ ;  /* 0x000000ff94ff69a7 */ /* 0x0003e200081004ff */
[----:B------:R-:W-:Y:S01]  /*7a30*/  BSSY B1, `(.L_x_114) ;  /* 0x0000020000017945 */ /* 0x000fe20003800000 */
[----:B------:R-:W2:Y:S02]  /*7a40*/  @P6 SYNCS.PHASECHK.TRANS64.TRYWAIT P0, [R149+URZ+0x30], R150 ;  /* 0x00003096950065a7 */ /* 0x000ea400080011ff */
[----:B--2---:R-:W-:Y:S01]  /*7a50*/  @P6 SEL R145, RZ, 0x1, !P0 ;  /* 0x00000001ff916807 */ /* 0x004fe20004000000 */
[----:B-1----:R-:W-:Y:S06]  /*7a60*/  @!P6 BRA `(.L_x_115) ;  /* 0x000000000070e947 */ /* 0x002fec0003800000 */
        /* <DEDUP_REMOVED lines=9> */
[----:B------:R-:W-:Y:S04]  /*7b00*/  SHF.L.U32 R4, RZ, 0x1f, RZ ;  /* 0x0000001fff047819 */ /* 0x000fe800000006ff */
[----:B------:R-:W1:Y:S02]  /*7b10*/  SYNCS.PHASECHK.TRANS64.TRYWAIT P0, [R149+URZ+0x30], R4 ;  /* 0x00003004950075a7 */ /* 0x000e6400080011ff */
[----:B-1----:R-:W-:Y:S05]  /*7b20*/  @!P0 BRA `(.L_x_118) ;  /* 0x0000004800d08947 */ /* 0x002fea0003800000 */
.L_x_117:
[----:B------:R-:W-:Y:S05]  /*7b30*/  BSYNC B0 ;  /* 0x0000000000007941 */ /* 0x000fea0003800000 */
.L_x_116:
[----:B------:R-:W-:Y:S01]  /*7b40*/  ISETP.NE.AND P0, PT, R147, RZ, PT ;  /* 0x000000ff9300720c */ /* 0x000fe20003f05270 */
[----:B------:R-:W-:Y:S11]  /*7b50*/  VIADD R143, R143, 0x1 ;  /* 0x000000018f8f7836 */ /* 0x000ff60000000000 */
[----:B------:R-:W-:Y:S01]  /*7b60*/  @!UPT UIADD3 URZ, UPT, UPT, URZ, URZ, URZ ;  /* 0x000000fffffff290 */ /* 0x000fe2000fffe0ff */
[----:B------:R2:W4:Y:S01]  /*7b70*/  @P0 LDS.128 R76, [R2+UR36+0x400] ;  /* 0x00040024024c0984 */ /* 0x0005220008000c00 */
[--C-:B------:R-:W-:Y:S01]  /*7b80*/  @P0 IMAD.IADD R7, R144, 0x1, R3.reuse ;  /* 0x0000000190070824 */ /* 0x100fe200078e0203 */
[C---:B-1----:R-:W-:Y:S01]  /*7b90*/  @P0 IADD3 R4, PT, PT, R146.reuse, R5, RZ ;  /* 0x0000000592040210 */ /* 0x042fe20007ffe0ff */
        /* <DEDUP_REMOVED lines=9> */
.L_x_115:
[----:B------:R-:W-:Y:S05]  /*7c30*/  BSYNC B1 ;  /* 0x0000000000017941 */ /* 0x000fea0003800000 */
.L_x_114:
[----:B--2---:R-:W-:Y:S05]  /*7c40*/  VIADD R0, R48, 0x40 ;  /* 0x0000004030007836 */ /* 0x004fea0000000000 */
[----:B------:R-:W-:Y:S04]  /*7c50*/  SHF.R.U32.HI R0, RZ, 0x15, R0 ;  /* 0x00000015ff007819 */ /* 0x000fe80000011600 */
[----:B------:R-:W-:Y:S11]  /*7c60*/  LOP3.LUT P0, RZ, R0, 0x3, R121, 0x48, !PT ;  /* 0x0000000300ff7812 */ /* 0x000ff60007804879 */
[----:B------:R-:W-:Y:S02]  /*7c70*/  @!UPT UIADD3 URZ, UPT, UPT, URZ, URZ, URZ ;  /* 0x000000fffffff290 */ /* 0x000fe4000fffe0ff */
[----:B------:R-:W-:Y:S05]  /*7c80*/  @!P0 BRA `(.L_x_119) ;  /* 0x0000000000408947 */ /* 0x000fea0003800000 */
[----:B------:R-:W2:Y:S01]  /*7c90*/  LDCU.64 UR8, c[0x4][0x70] ;  /* 0x01000e00ff0877ac */ /* 0x000ea20008000a00 */
[----:B------:R-:W-:Y:S01]  /*7ca0*/  MOV R3, 0x0 ;  /* 0x0000000000037802 */ /* 0x000fe20000000f00 */
[----:B------:R-:W-:Y:S02]  /*7cb0*/  HFMA2 R12, -RZ, RZ, 0, 5.9604644775390625e-08 ;  /* 0x00000001ff0c7431 */ /* 0x000fe400000001ff */
[----:B------:R-:W-:Y:S02]  /*7cc0*/  IMAD.MOV.U32 R8, RZ, RZ, 0x192 ;  /* 0x00000192ff087424 */ /* 0x000fe400078e00ff */
[----:B------:R-:W-:Y:S01]  /*7cd0*/  IMAD.MOV.U32 R13, RZ, RZ, RZ ;  /* 0x000000ffff0d7224 */ /* 0x000fe200078e00ff */
[----:B------:R-:W5:Y:S01]  /*7ce0*/  LDCU.64 UR6, c[0x4][0x78] ;  /* 0x01000f00ff0677ac */ /* 0x000f620008000a00 */
[----:B------:R-:W1:Y:S01]  /*7cf0*/  LDC.64 R2, c[0x4][R3] ;  /* 0x0100000003027b82 */ /* 0x000e620000000a00 */
[----:B------:R-:W3:Y:S01]  /*7d00*/  LDCU.64 UR4, c[0x4][0x10] ;  /* 0x01000200ff0477ac */ /* 0x000ee20008000a00 */
[----:B--2---:R-:W-:Y:S01]  /*7d10*/  MOV R5, UR9 ;  /* 0x0000000900057c02 */ /* 0x004fe20008000f00 */
[----:B------:R-:W-:Y:S01]  /*7d20*/  IMAD.U32 R4, RZ, RZ, UR8 ;  /* 0x00000008ff047e24 */ /* 0x000fe2000f8e00ff */
[----:B-----5:R-:W-:Y:S01]  /*7d30*/  MOV R7, UR7 ;  /* 0x0000000700077c02 */ /* 0x020fe20008000f00 */
[----:B------:R-:W-:Y:S01]  /*7d40*/  IMAD.U32 R6, RZ, RZ, UR6 ;  /* 0x00000006ff067e24 */ /* 0x000fe2000f8e00ff */
[----:B---3--:R-:W-:Y:S01]  /*7d50*/  MOV R11, UR5 ;  /* 0x00000005000b7c02 */ /* 0x008fe20008000f00 */
[----:B------:R-:W-:Y:S02]  /*7d60*/  IMAD.U32 R10, RZ, RZ, UR4 ;  /* 0x00000004ff0a7e24 */ /* 0x000fe4000f8e00ff */
[----:B------:R-:W-:Y:S07]  /*7d70*/  LEPC R20, `(.L_x_119) ;  /* 0x000000001014794e */ /* 0x000fee0000000000 */
[----:B-1--4-:R-:W-:Y:S05]  /*7d80*/  CALL.ABS.NOINC R2 ;  /* 0x0000000002007343 */ /* 0x012fea0003c00000 */
.L_x_119:
[----:B------:R-:W-:Y:S05]  /*7d90*/  WARPSYNC.ALL ;  /* 0x0000000000007948 */ /* 0x000fea0003800000 */
[----:B------:R-:W-:Y:S01]  /*7da0*/  R2UR UR4, R48 ;  /* 0x00000000300472ca */ /* 0x000fe200000e0000 */
[----:B------:R-:W-:Y:S01]  /*7db0*/  BSSY.RECONVERGENT B0, `(.L_x_120) ;  /* 0x0000064000007945 */ /* 0x000fe20003800200 */
[----:B------:R-:W-:Y:S02]  /*7dc0*/  ISETP.NE.AND P6, PT, R137, RZ, PT ;  /* 0x000000ff8900720c */ /* 0x000fe40003fc5270 */
[----:B------:R-:W-:Y:S02]  /*7dd0*/  ISETP.NE.AND P0, PT, R128, RZ, PT ;  /* 0x000000ff8000720c */ /* 0x000fe40003f05270 */
[----:B------:R-:W-:Y:S02]  /*7de0*/  MOV R149, UR40 ;  /* 0x0000002800957c02 */ /* 0x000fe40008000f00 */
[----:B------:R-:W-:Y:S05]  /*7df0*/  MOV R148, UR37 ;  /* 0x0000002500947c02 */ /* 0x000fea0008000f00 */
[----:B------:R-:W2:Y:S02]  /*7e00*/  LDTM.x32 R4, tmem[UR4+0x40] ;  /* 0x00004004000479ee */ /* 0x000ea400082c0000 */
[----:B------:R-:W-:Y:S02]  /*7e10*/  @P6 LEA R149, R149, UR36, 0x3 ;  /* 0x0000002495956c11 */ /* 0x000fe4000f8e18ff */
[----:B------:R-:W-:Y:S02]  /*7e20*/  @P6 SHF.L.U32 R150, RZ, 0x1f, RZ ;  /* 0x0000001fff966819 */ /* 0x000fe400000006ff */
[----:B------:R-:W-:Y:S04]  /*7e30*/  @P6 IADD3 R149, PT, PT, R149, 0x50, RZ ;  /* 0x0000005095956810 */ /* 0x000fe80007ffe0ff */
[----:B------:R-:W-:Y:S02]  /*7e40*/  @P6 PRMT R148, R148, 0x654, R149 ;  /* 0x0000065494946816 */ /* 0x000fe40000000095 */
[----:B------:R-:W-:Y:S01]  /*7e50*/  LEA R149, R143, UR36, 0x3 ;  /* 0x000000248f957c11 */ /* 0x000fe2000f8e18ff */
[C---:B--2---:R-:W-:Y:S01]  /*7e60*/  FMUL R3, R46.reuse, R4 ;  /* 0x000000042e037220 */ /* 0x044fe20000400000 */
        /* <DEDUP_REMOVED lines=12> */
[C---:B-1----:R-:W-:Y:S01]  /*7f30*/  FFMA R56, R50.reuse, R80, R7 ;  /* 0x0000005032387223 */ /* 0x042fe20000000007 */
        /* <DEDUP_REMOVED lines=52> */
[C---:B-1----:R-:W-:Y:S01]  /*8280*/  FFMA R56, R50.reuse, R104, R31 ;  /* 0x0000006832387223 */ /* 0x042fe2000000001f */
        /* <DEDUP_REMOVED lines=22> */
.L_x_121:
[----:B------:R-:W-:Y:S05]  /*83f0*/  BSYNC.RECONVERGENT B0 ;  /* 0x0000000000007941 */ /* 0x000fea0003800200 */
.L_x_120:
[----:B------:R-:W-:Y:S01]  /*8400*/  BAR.SYNC.DEFER_BLOCKING 0x1, 0x80 ;  /* 0x0042000000007b1d */ /* 0x000fe20000010000 */
[----:B------:R-:W-:Y:S04]  /*8410*/  UIADD3 UR43, UPT, UPT, UR40, 0x1, URZ ;  /* 0x00000001282b7890 */ /* 0x000fe8000fffe0ff */
[----:B------:R-:W-:Y:S04]  /*8420*/  UISETP.NE.AND UP0, UPT, UR43, 0x4, UPT ;  /* 0x000000042b00788c */ /* 0x000fe8000bf05270 */
[----:B------:R-:W-:Y:S01]  /*8430*/  USEL UR43, UR43, URZ, UP0 ;  /* 0x000000ff2b2b7287 */ /* 0x000fe20008000000 */
[----:B------:R1:W-:Y:S01]  /*8440*/  @P6 SYNCS.ARRIVE.TRANS64.RED.A1T0 RZ, [R148+URZ], RZ ;  /* 0x000000ff94ff69a7 */ /* 0x0003e200081004ff */
[----:B------:R-:W-:Y:S01]  /*8450*/  BSSY B1, `(.L_x_122) ;  /* 0x0000023000017945 */ /* 0x000fe20003800000 */
[----:B------:R-:W2:Y:S01]  /*8460*/  @P6 SYNCS.PHASECHK.TRANS64.TRYWAIT P0, [R149+URZ+0x30], R150 ;  /* 0x00003096950065a7 */ /* 0x000ea200080011ff */
[----:B-1----:R-:W-:Y:S01]  /*8470*/  HFMA2 R148, -RZ, RZ, 0, 0 ;  /* 0x00000000ff947431 */ /* 0x002fe200000001ff */
[----:B--2---:R-:W-:Y:S01]  /*8480*/  @P6 SEL R145, RZ, 0x1, !P0 ;  /* 0x00000001ff916807 */ /* 0x004fe20004000000 */
[----:B------:R-:W-:Y:S06]  /*8490*/  @!P6 BRA `(.L_x_123) ;  /* 0x000000000078e947 */ /* 0x000fec0003800000 */
        /* <DEDUP_REMOVED lines=12> */
.L_x_125:
[----:B------:R-:W-:Y:S05]  /*8560*/  BSYNC B0 ;  /* 0x0000000000007941 */ /* 0x000fea0003800000 */
.L_x_124:
[----:B------:R-:W-:Y:S02]  /*8570*/  ISETP.NE.AND P0, PT, R147, RZ, PT ;  /* 0x000000ff9300720c */ /* 0x000fe40003f05270 */
[----:B------:R-:W-:Y:S11]  /*8580*/  IADD3 R143, PT, PT, R143, 0x1, RZ ;  /* 0x000000018f8f7810 */ /* 0x000ff60007ffe0ff */
[----:B------:R2:W4:Y:S01]  /*8590*/  @P0 LDS.128 R76, [R2+UR36+0x400] ;  /* 0x00040024024c0984 */ /* 0x0005220008000c00 */
[----:B------:R-:W-:Y:S01]  /*85a0*/  @P0 IMAD.IADD R7, R144, 0x1, R3 ;  /* 0x0000000190070824 */ /* 0x000fe200078e0203 */
[C---:B------:R-:W-:Y:S01]  /*85b0*/  @P0 IADD3 R6, PT, PT, R146.reuse, R3, RZ ;  /* 0x0000000392060210 */ /* 0x040fe20007ffe0ff */
[C---:B-1----:R-:W-:Y:S01]  /*85c0*/  @P0 IMAD.IADD R4, R146.reuse, 0x1, R5 ;  /* 0x0000000192040824 */ /* 0x042fe200078e0205 */
[----:B------:R2:W1:Y:S01]  /*85d0*/  @P0 LDS.128 R80, [R0+0x400] ;  /* 0x0004000000500984 */ /* 0x0004620000000c00 */
[----:B------:R-:W-:Y:S03]  /*85e0*/  @P0 IMAD.IADD R8, R146, 0x1, R7 ;  /* 0x0000000192080824 */ /* 0x000fe600078e0207 */
[----:B------:R2:W1:Y:S04]  /*85f0*/  @P0 LDS.128 R84, [R5+0x400] ;  /* 0x0004000005540984 */ /* 0x0004680000000c00 */
[----:B------:R2:W1:Y:S04]  /*8600*/  @P0 LDS.128 R88, [R4+0x400] ;  /* 0x0004000004580984 */ /* 0x0004680000000c00 */
[----:B------:R2:W1:Y:S04]  /*8610*/  @P0 LDS.128 R92, [R3+0x400] ;  /* 0x00040000035c0984 */ /* 0x0004680000000c00 */
[----:B------:R2:W1:Y:S04]  /*8620*/  @P0 LDS.128 R96, [R6+0x400] ;  /* 0x0004000006600984 */ /* 0x0004680000000c00 */
[----:B------:R2:W1:Y:S04]  /*8630*/  @P0 LDS.128 R100, [R7+0x400] ;  /* 0x0004000007640984 */ /* 0x0004680000000c00 */
[----:B------:R2:W1:Y:S01]  /*8640*/  @P0 LDS.128 R104, [R8+0x400] ;  /* 0x0004000008680984 */ /* 0x0004620000000c00 */
[C---:B------:R-:W-:Y:S04]  /*8650*/  ISETP.NE.AND P0, PT, R143.reuse, 0x4, PT ;  /* 0x000000048f00780c */ /* 0x040fe80003f05270 */
[----:B------:R-:W-:Y:S02]  /*8660*/  SEL R143, R143, RZ, P0 ;  /* 0x000000ff8f8f7207 */ /* 0x000fe40000000000 */
[----:B------:R-:W-:Y:S02]  /*8670*/  SEL R148, RZ, 0x1, P0 ;  /* 0x00000001ff947807 */ /* 0x000fe40000000000 */
.L_x_123:
[----:B------:R-:W-:Y:S05]  /*8680*/  BSYNC B1 ;  /* 0x0000000000017941 */ /* 0x000fea0003800000 */
.L_x_122:
        /* <DEDUP_REMOVED lines=21> */
.L_x_127:
        /* <DEDUP_REMOVED lines=9> */
[----:B------:R-:W-:Y:S02]  /*8870*/  @P6 SHF.L.U32 R151, R148, 0x1f, RZ ;  /* 0x0000001f94976819 */ /* 0x000fe400000006ff */
        /* <DEDUP_REMOVED lines=92> */
.L_x_129:
[----:B------:R-:W-:Y:S05]  /*8e40*/  BSYNC.RECONVERGENT B0 ;  /* 0x0000000000007941 */ /* 0x000fea0003800200 */
.L_x_128:
        /* <DEDUP_REMOVED lines=18> */
[----:B------:R-:W-:Y:S04]  /*8f70*/  SHF.L.U32 R7, R148, 0x1f, RZ ;  /* 0x0000001f94077819 */ /* 0x000fe800000006ff */
[----:B------:R-:W1:Y:S02]  /*8f80*/  SYNCS.PHASECHK.TRANS64.TRYWAIT P0, [R150+URZ+0x30], R7 ;  /* 0x00003007960075a7 */ /* 0x000e6400080011ff */
[----:B-1----:R-:W-:Y:S05]  /*8f90*/  @!P0 BRA `(.L_x_134) ;  /* 0x0000003400dc8947 */ /* 0x002fea0003800000 */
.L_x_133:
[----:B------:R-:W-:Y:S05]  /*8fa0*/  BSYNC B0 ;  /* 0x0000000000007941 */ /* 0x000fea0003800000 */
.L_x_132:
[----:B------:R-:W-:Y:S01]  /*8fb0*/  ISETP.NE.AND P0, PT, R147, RZ, PT ;  /* 0x000000ff9300720c */ /* 0x000fe20003f05270 */
[----:B------:R-:W-:Y:S11]  /*8fc0*/  VIADD R143, R143, 0x1 ;  /* 0x000000018f8f7836 */ /* 0x000ff60000000000 */
[----:B------:R-:W-:Y:S01]  /*8fd0*/  @!UPT UIADD3 URZ, UPT, UPT, URZ, URZ, URZ ;  /* 0x000000fffffff290 */ /* 0x000fe2000fffe0ff */
[----:B------:R2:W4:Y:S01]  /*8fe0*/  @P0 LDS.128 R76, [R2+UR36+0x400] ;  /* 0x00040024024c0984 */ /* 0x0005220008000c00 */
[----:B-1----:R-:W-:Y:S02]  /*8ff0*/  @P0 IMAD.IADD R7, R144, 0x1, R3 ;  /* 0x0000000190070824 */ /* 0x002fe400078e0203 */
[C---:B------:R-:W-:Y:S01]  /*9000*/  @P0 IMAD.IADD R4, R146.reuse, 0x1, R5 ;  /* 0x0000000192040824 */ /* 0x040fe200078e0205 */
[----:B------:R2:W1:Y:S01]  /*9010*/  @P0 LDS.128 R80, [R0+0x400] ;  /* 0x0004000000500984 */ /* 0x0004620000000c00 */
[C---:B------:R-:W-:Y:S02]  /*9020*/  @P0 IMAD.IADD R6, R146.reuse, 0x1, R3 ;  /* 0x0000000192060824 */ /* 0x040fe400078e0203 */
[----:B------:R-:W-:Y:S01]  /*9030*/  @P0 IMAD.IADD R8, R146, 0x1, R7 ;  /* 0x0000000192080824 */ /* 0x000fe200078e0207 */
[----:B------:R2:W1:Y:S04]  /*9040*/  @P0 LDS.128 R84, [R5+0x400] ;  /* 0x0004000005540984 */ /* 0x0004680000000c00 */
[----:B------:R2:W1:Y:S04]  /*9050*/  @P0 LDS.128 R88, [R4+0x400] ;  /* 0x0004000004580984 */ /* 0x0004680000000c00 */
[----:B------:R2:W1:Y:S04]  /*9060*/  @P0 LDS.128 R92, [R3+0x400] ;  /* 0x00040000035c0984 */ /* 0x0004680000000c00 */
[----:B------:R2:W1:Y:S04]  /*9070*/  @P0 LDS.128 R96, [R6+0x400] ;  /* 0x0004000006600984 */ /* 0x0004680000000c00 */
[----:B------:R2:W1:Y:S04]  /*9080*/  @P0 LDS.128 R100, [R7+0x400] ;  /* 0x0004000007640984 */ /* 0x0004680000000c00 */
[----:B------:R2:W1:Y:S01]  /*9090*/  @P0 LDS.128 R104, [R8+0x400] ;  /* 0x0004000008680984 */ /* 0x0004620000000c00 */
[C---:B------:R-:W-:Y:S04]  /*90a0*/  ISETP.NE.AND P0, PT, R143.reuse, 0x4, PT ;  /* 0x000000048f00780c */ /* 0x040fe80003f05270 */
[----:B------:R-:W-:Y:S02]  /*90b0*/  SEL R9, RZ, 0x1, P0 ;  /* 0x00000001ff097807 */ /* 0x000fe40000000000 */
[----:B------:R-:W-:Y:S02]  /*90c0*/  SEL R143, R143, RZ, P0 ;  /* 0x000000ff8f8f7207 */ /* 0x000fe40000000000 */
[----:B------:R-:W-:Y:S02]  /*90d0*/  LOP3.LUT R148, R148, R9, RZ, 0x3c, !PT ;  /* 0x0000000994947212 */ /* 0x000fe400078e3cff */
.L_x_131:
[----:B------:R-:W-:Y:S05]  /*90e0*/  BSYNC B1 ;  /* 0x0000000000017941 */ /* 0x000fea0003800000 */
.L_x_130:
        /* <DEDUP_REMOVED lines=21> */
.L_x_135:
        /* <DEDUP_REMOVED lines=95> */
[----:B------:R-:W-:Y:S02]  /*9830*/  UIADD3 UR8, UP0, UPT, UR50, 0x680, URZ ;  /* 0x0000068032087890 */ /* 0x000fe4000ff1e0ff */
[----:B------:R-:W-:Y:S02]  /*9840*/  UIADD3 UR5, UPT, UPT, UR41, 0x80, URZ ;  /* 0x0000008029057890 */ /* 0x000fe4000fffe0ff */
[----:B------:R-:W-:Y:S01]  /*9850*/  IMAD.U32 R122, RZ, RZ, UR10 ;  /* 0x0000000aff7a7e24 */ /* 0x000fe2000f8e00ff */
[----:B------:R-:W-:Y:S01]  /*9860*/  UIADD3.X UR9, UPT, UPT, URZ, UR51, URZ, UP0, !UPT ;  /* 0x00000033ff097290 */ /* 0x000fe200087fe4ff */
[----:B------:R-:W-:Y:S03]  /*9870*/  UMOV UR6, UR42 ;  /* 0x0000002a00067c82 */ /* 0x000fe60008000000 */
[----:B------:R-:W-:Y:S11]  /*9880*/  R2UR UR4, R122 ;  /* 0x000000007a0472ca */ /* 0x000ff600000e0000 */
[----:B------:R-:W-:Y:S02]  /*9890*/  @!UPT UIADD3 URZ, UPT, UPT, URZ, URZ, URZ ;  /* 0x000000fffffff290 */ /* 0x000fe4000fffe0ff */
[----:B------:R1:W-:Y:S01]  /*98a0*/  UTMASTG.3D [UR4], [UR8] ;  /* 0x00000004080073b5 */ /* 0x0003e20008010000 */
[----:B------:R0:W-:Y:S01]  /*98b0*/  UTMACMDFLUSH ;  /* 0x00000000000079b7 */ /* 0x0001e20000000000 */
[----:B-1----:R-:W-:Y:S04]  /*98c0*/  DEPBAR.LE SB0, 0x1 ;  /* 0x000080400000791a */ /* 0x002fe80000000000 */
.L_x_137:
[----:B------:R-:W-:Y:S05]  /*98d0*/  BSYNC.RECONVERGENT B0 ;  /* 0x0000000000007941 */ /* 0x000fea0003800200 */
.L_x_136:
        /* <DEDUP_REMOVED lines=21> */
.L_x_141:
[----:B------:R-:W-:Y:S05]  /*9a30*/  BSYNC B0 ;  /* 0x0000000000007941 */ /* 0x000fea0003800000 */
.L_x_140:
        /* <DEDUP_REMOVED lines=19> */
.L_x_139:
[----:B------:R-:W-:Y:S05]  /*9b70*/  BSYNC B1 ;  /* 0x0000000000017941 */ /* 0x000fea0003800000 */
.L_x_138:
        /* <DEDUP_REMOVED lines=21> */
.L_x_143:
        /* <DEDUP_REMOVED lines=102> */
.L_x_145:
[----:B------:R-:W-:Y:S05]  /*a330*/  BSYNC.RECONVERGENT B0 ;  /* 0x0000000000007941 */ /* 0x000fea0003800200 */
.L_x_144:
        /* <DEDUP_REMOVED lines=21> */
.L_x_149:
[----:B------:R-:W-:Y:S05]  /*a490*/  BSYNC B0 ;  /* 0x0000000000007941 */ /* 0x000fea0003800000 */
.L_x_148:
        /* <DEDUP_REMOVED lines=19> */
.L_x_147:
[----:B------:R-:W-:Y:S05]  /*a5d0*/  BSYNC B1 ;  /* 0x0000000000017941 */ /* 0x000fea0003800000 */
.L_x_146:
        /* <DEDUP_REMOVED lines=21> */
.L_x_151:
[----:B------:R-:W-:Y:S05]  /*a730*/  WARPSYNC.ALL ;  /* 0x0000000000007948 */ /* 0x000fea0003800000 */
[----:B------:R-:W-:Y:S01]  /*a740*/  R2UR UR4, R48 ;  /* 0x00000000300472ca */ /* 0x000fe200000e0000 */
[----:B------:R-:W-:Y:S01]  /*a750*/  BSSY.RECONVERGENT B0, `(.L_x_152) ;  /* 0x0000064000007945 */ /* 0x000fe20003800200 */
[----:B------:R-:W-:Y:S02]  /*a760*/  ISETP.NE.AND P6, PT, R137, RZ, PT ;  /* 0x000000ff8900720c */ /* 0x000fe40003fc5270 */
[----:B---3--:R-:W-:Y:S02]  /*a770*/  MOV R52, UR40 ;  /* 0x0000002800347c02 */ /* 0x008fe40008000f00 */
[----:B------:R-:W-:Y:S02]  /*a780*/  MOV R149, UR37 ;  /* 0x0000002500957c02 */ /* 0x000fe40008000f00 */
[----:B------:R-:W-:Y:S05]  /*a790*/  ISETP.NE.AND P0, PT, R128, RZ, PT ;  /* 0x000000ff8000720c */ /* 0x000fea0003f05270 */
[----:B------:R-:W2:Y:S02]  /*a7a0*/  LDTM.x32 R4, tmem[UR4+0xc0] ;  /* 0x0000c004000479ee */ /* 0x000ea400082c0000 */
[----:B------:R-:W-:Y:S04]  /*a7b0*/  @P6 LEA R52, R52, UR36, 0x3 ;  /* 0x0000002434346c11 */ /* 0x000fe8000f8e18ff */
[----:B------:R-:W-:Y:S04]  /*a7c0*/  @P6 IADD3 R52, PT, PT, R52, 0x50, RZ ;  /* 0x0000005034346810 */ /* 0x000fe80007ffe0ff */
[----:B------:R-:W-:Y:S01]  /*a7d0*/  @P6 PRMT R149, R149, 0x654, R52 ;  /* 0x0000065495956816 */ /* 0x000fe20000000034 */
[C---:B--2---:R-:W-:Y:S01]  /*a7e0*/  FMUL R3, R46.reuse, R4 ;  /* 0x000000042e037220 */ /* 0x044fe20000400000 */
[C---:B------:R-:W-:Y:S01]  /*a7f0*/  FMUL R0, R46.reuse, R5 ;  /* 0x000000052e007220 */ /* 0x040fe20000400000 */
[C---:B------:R-:W-:Y:S01]  /*a800*/  FMUL R5, R46.reuse, R6 ;  /* 0x000000062e057220 */ /* 0x040fe20000400000 */
[----:B------:R-:W-:Y:S01]  /*a810*/  FMUL R2, R46, R7 ;  /* 0x000000072e027220 */ /* 0x000fe20000400000 */
[C---:B----4-:R-:W-:Y:S01]  /*a820*/  FFMA R52, R50.reuse, R76, R3 ;  /* 0x0000004c32347223 */ /* 0x050fe20000000003 */
        /* <DEDUP_REMOVED lines=65> */
[----:B------:R-:W-:Y:S01]  /*ac40*/  FFMA R59, R50, R107, R0 ;  /* 0x0000006b323b7223 */ /* 0x000fe20000000000 */
[----:B---3--:R-:W-:Y:S02]  /*ac50*/  LEA R60, R143, UR36, 0x3 ;  /* 0x000000248f3c7c11 */ /* 0x008fe4000f8e18ff */
[----:B------:R-:W-:Y:S02]  /*ac60*/  @P6 SHF.L.U32 R61, R148, 0x1f, RZ ;  /* 0x0000001f943d6819 */ /* 0x000fe400000006ff */
        /* <DEDUP_REMOVED lines=18> */
.L_x_153:
[----:B------:R-:W-:Y:S05]  /*ad90*/  BSYNC.RECONVERGENT B0 ;  /* 0x0000000000007941 */ /* 0x000fea0003800200 */
.L_x_152:
        /* <DEDUP_REMOVED lines=21> */
.L_x_157:
[----:B------:R-:W-:Y:S05]  /*aef0*/  BSYNC B0 ;  /* 0x0000000000007941 */ /* 0x000fea0003800000 */
.L_x_156:
[----:B------:R-:W-:Y:S11]  /*af00*/  ISETP.NE.AND P0, PT, R147, RZ, PT ;  /* 0x000000ff9300720c */ /* 0x000ff60003f05270 */
[----:B------:R-:W-:Y:S02]  /*af10*/  @!UPT UIADD3 URZ, UPT, UPT, URZ, URZ, URZ ;  /* 0x000000fffffff290 */ /* 0x000fe4000fffe0ff */
[----:B------:R2:W3:Y:S01]  /*af20*/  @P0 LDS.128 R76, [R143+UR36+0x400] ;  /* 0x000400248f4c0984 */ /* 0x0004e20008000c00 */
[----:B-1----:R-:W-:Y:S01]  /*af30*/  @P0 IMAD.IADD R9, R144, 0x1, R5 ;  /* 0x0000000190090824 */ /* 0x002fe200078e0205 */
        /* <DEDUP_REMOVED lines=10> */
.L_x_155:
[----:B------:R-:W-:Y:S05]  /*afe0*/  BSYNC B1 ;  /* 0x0000000000017941 */ /* 0x000fea0003800000 */
.L_x_154:
        /* <DEDUP_REMOVED lines=21> */
.L_x_159:
[----:B------:R-:W-:Y:S01]  /*b140*/  ISETP.NE.AND P0, PT, R128, RZ, PT ;  /* 0x000000ff8000720c */ /* 0x000fe20003f05270 */
[----:B------:R-:W-:Y:S05]  /*b150*/  WARPSYNC.ALL ;  /* 0x0000000000007948 */ /* 0x000fea0003800000 */
[----:B------:R-:W-:Y:S01]  /*b160*/  R2UR UR4, R48 ;  /* 0x00000000300472ca */ /* 0x000fe200000e0000 */
[----:B------:R-:W-:Y:S01]  /*b170*/  BSSY.RECONVERGENT B0, `(.L_x_160) ;  /* 0x0000060000007945 */ /* 0x000fe20003800200 */
[----:B------:R-:W-:Y:S11]  /*b180*/  R2UR UR5, R141 ;  /* 0x000000008d0572ca */ /* 0x000ff600000e0000 */
[----:B------:R-:W2:Y:S01]  /*b190*/  LDTM.x32 R4, tmem[UR4+0xe0] ;  /* 0x0000e004000479ee */ /* 0x000ea200082c0000 */
[----:B------:R-:W-:Y:S01]  /*b1a0*/  NOP ;  /* 0x0000000000007918 */ /* 0x000fe20000000000 */
[----:B------:R-:W-:Y:S04]  /*b1b0*/  UIADD3 UR5, UPT, UPT, UR5, 0xb0, URZ ;  /* 0x000000b005057890 */ /* 0x000fe8000fffe0ff */
[----:B------:R-:W-:Y:S09]  /*b1c0*/  UPRMT UR5, UR37, 0x654, UR5 ;  /* 0x0000065425057896 */ /* 0x000ff20008000005 */
[----:B--2---:R-:W-:Y:S01]  /*b1d0*/  SYNCS.ARRIVE.TRANS64.RED.A1T0 RZ, [UR5], RZ ;  /* 0x000000ffffff79a7 */ /* 0x004fe20008100405 */
[C---:B------:R-:W-:Y:S01]  /*b1e0*/  FMUL R3, R46.reuse, R4 ;  /* 0x000000042e037220 */ /* 0x040fe20000400000 */
        /* <DEDUP_REMOVED lines=11> */
[----:B------:R-:W-:Y:S01]  /*b2a0*/  STS.128 [R140+UR36+0xc400], R52 ;  /* 0x00c400348c007988 */ /* 0x000fe20008000c24 */
        /* <DEDUP_REMOVED lines=8> */
[----:B------:R-:W-:Y:S01]  /*b330*/  STS.128 [R139+0xc400], R56 ;  /* 0x00c400388b007388 */ /* 0x000fe20000000c00 */
        /* <DEDUP_REMOVED lines=34> */
[C---:B------:R-:W-:Y:S01]  /*b560*/  FMUL R26, R46.reuse, R31 ;  /* 0x0000001f2e1a7220 */ /* 0x040fe20000400000 */
[C---:B------:R-:W-:Y:S01]  /*b570*/  FMUL R31, R46.reuse, R32 ;  /* 0x000000202e1f7220 */ /* 0x040fe20000400000 */
[C---:B------:R-:W-:Y:S01]  /*b580*/  FMUL R28, R46.reuse, R33 ;  /* 0x000000212e1c7220 */ /* 0x040fe20000400000 */
[----:B------:R-:W-:Y:S01]  /*b590*/  FMUL R33, R46, R34 ;  /* 0x000000222e217220 */ /* 0x000fe20000400000 */
[----:B------:R2:W-:Y:S01]  /*b5a0*/  STS.128 [R134+0xc400], R16 ;  /* 0x00c4001086007388 */ /* 0x0005e20000000c00 */
[C---:B-1----:R-:W-:Y:S01]  /*b5b0*/  FFMA R4, R50.reuse, R100, R27 ;  /* 0x0000006432047223 */ /* 0x042fe2000000001b */
[C---:B------:R-:W-:Y:S01]  /*b5c0*/  FFMA R5, R50.reuse, R101, R24 ;  /* 0x0000006532057223 */ /* 0x040fe20000000018 */
[C---:B------:R-:W-:Y:S01]  /*b5d0*/  FFMA R6, R50.reuse, R102, R29 ;  /* 0x0000006632067223 */ /* 0x040fe2000000001d */
[----:B------:R-:W-:Y:S01]  /*b5e0*/  FFMA R7, R50, R103, R26 ;  /* 0x0000006732077223 */ /* 0x000fe2000000001a */
[----:B------:R-:W-:Y:S01]  /*b5f0*/  FMUL R30, R46, R35 ;  /* 0x000000232e1e7220 */ /* 0x000fe20000400000 */
[C---:B------:R-:W-:Y:S01]  /*b600*/  FFMA R20, R50.reuse, R104, R31 ;  /* 0x0000006832147223 */ /* 0x040fe2000000001f */
        /* <DEDUP_REMOVED lines=22> */
.L_x_161:
[----:B------:R-:W-:Y:S05]  /*b770*/  BSYNC.RECONVERGENT B0 ;  /* 0x0000000000007941 */ /* 0x000fea0003800200 */
.L_x_160:
[----:B------:R-:W-:Y:S01]  /*b780*/  BAR.SYNC.DEFER_BLOCKING 0x1, 0x80 ;  /* 0x0042000000007b1d */ /* 0x000fe20000010000 */
[----:B------:R-:W-:Y:S01]  /*b790*/  UISETP.NE.AND UP0, UPT, UR48, -0x8, UPT ;  /* 0xfffffff83000788c */ /* 0x000fe2000bf05270 */
[----:B------:R-:W-:Y:S08]  /*b7a0*/  IADD3 R44, PT, PT, R44, 0x1, RZ ;  /* 0x000000012c2c7810 */ /* 0x000ff00007ffe0ff */
[----:B------:R-:W-:Y:S05]  /*b7b0*/  BRA.U !UP0, `(.L_x_162) ;  /* 0x0000000108287547 */ /* 0x000fea000b800000 */
[----:B------:R-:W-:Y:S01]  /*b7c0*/  ISETP.NE.AND P0, PT, R137, RZ, PT ;  /* 0x000000ff8900720c */ /* 0x000fe20003f05270 */
[----:B------:R-:W-:Y:S01]  /*b7d0*/  IMAD.U32 R3, RZ, RZ, UR52 ;  /* 0x00000034ff037e24 */ /* 0x000fe2000f8e00ff */
[----:B------:R-:W-:Y:S01]  /*b7e0*/  UIADD3 UR52, UPT, UPT, UR52, 0x1, URZ ;  /* 0x0000000134347890 */ /* 0x000fe2000fffe0ff */
[----:B------:R-:W-:Y:S03]  /*b7f0*/  IMAD.U32 R0, RZ, RZ, UR37 ;  /* 0x00000025ff007e24 */ /* 0x000fe6000f8e00ff */
[----:B------:R-:W-:Y:S04]  /*b800*/  UISETP.NE.AND UP0, UPT, UR52, 0x4, UPT ;  /* 0x000000043400788c */ /* 0x000fe8000bf05270 */
[----:B------:R-:W-:Y:S03]  /*b810*/  USEL UR52, UR52, URZ, UP0 ;  /* 0x000000ff34347287 */ /* 0x000fe60008000000 */
[----:B------:R-:W-:Y:S05]  /*b820*/  @P0 LEA R3, R3, UR36, 0x3 ;  /* 0x0000002403030c11 */ /* 0x000fea000f8e18ff */
[----:B------:R-:W-:Y:S05]  /*b830*/  @P0 VIADD R3, R3, 0x50 ;  /* 0x0000005003030836 */ /* 0x000fea0000000000 */
[----:B------:R-:W-:Y:S04]  /*b840*/  @P0 PRMT R0, R0, 0x654, R3 ;  /* 0x0000065400000816 */ /* 0x000fe80000000003 */
[----:B------:R1:W-:Y:S03]  /*b850*/  @P0 SYNCS.ARRIVE.TRANS64.RED.A1T0 RZ, [R0+URZ], RZ ;  /* 0x000000ff00ff09a7 */ /* 0x0003e600081004ff */
.L_x_162:
[----:B------:R-:W-:Y:S01]  /*b860*/  ISETP.NE.AND P2, PT, R129, RZ, PT ;  /* 0x000000ff8100720c */ /* 0x000fe20003f45270 */
[----:B------:R-:W-:Y:S01]  /*b870*/  UIADD3 UR48, UPT, UPT, UR48, 0x8, URZ ;  /* 0x0000000830307890 */ /* 0x000fe2000fffe0ff */
[----:B------:R-:W-:Y:S01]  /*b880*/  ISETP.NE.AND P0, PT, R131, 0x2, PT ;  /* 0x000000028300780c */ /* 0x000fe20003f05270 */
[----:B--2---:R-:W-:Y:S01]  /*b890*/  IMAD.IADD R20, R43, 0x1, R49 ;  /* 0x000000012b147824 */ /* 0x004fe200078e0231 */
[----:B------:R-:W-:Y:S01]  /*b8a0*/  ISETP.NE.AND P1, PT, R44, 0x2, PT ;  /* 0x000000022c00780c */ /* 0x000fe20003f25270 */
[----:B------:R-:W-:Y:S01]  /*b8b0*/  IMAD.IADD R21, R45, 0x1, R114 ;  /* 0x000000012d157824 */ /* 0x000fe200078e0272 */
[----:B------:R-:W-:Y:S02]  /*b8c0*/  SEL R3, RZ, 0x1, P0 ;  /* 0x00000001ff037807 */ /* 0x000fe40000000000 */
[----:B-1----:R-:W-:Y:S02]  /*b8d0*/  SEL R0, RZ, 0x1, P1 ;  /* 0x00000001ff007807 */ /* 0x002fe40000800000 */
[----:B------:R-:W-:Y:S02]  /*b8e0*/  LOP3.LUT R124, R124, R3, RZ, 0x3c, !PT ;  /* 0x000000037c7c7212 */ /* 0x000fe400078e3cff */
[----:B------:R-:W-:Y:S02]  /*b8f0*/  LOP3.LUT R125, R125, R0, RZ, 0x3c, !PT ;  /* 0x000000007d7d7212 */ /* 0x000fe400078e3cff */
[----:B------:R-:W-:Y:S02]  /*b900*/  @P2 R2UR UR4, R123 ;  /* 0x000000007b0422ca */ /* 0x000fe400000e0000 */
[----:B------:R-:W-:Y:S02]  /*b910*/  SEL R131, R131, RZ, P0 ;  /* 0x000000ff83837207 */ /* 0x000fe40000000000 */
[----:B------:R-:W-:Y:S09]  /*b920*/  SEL R44, R44, RZ, P1 ;  /* 0x000000ff2c2c7207 */ /* 0x000ff20000800000 */
[----:B------:R-:W-:Y:S01]  /*b930*/  IMAD.U32 R115, RZ, RZ, UR4 ;  /* 0x00000004ff737e24 */ /* 0x000fe2000f8e00ff */
[----:B------:R-:W-:Y:S06]  /*b940*/  @P2 BRA `(.L_x_163) ;  /* 0xffffff9c00b42947 */ /* 0x000fec000383ffff */
[----:B------:R-:W-:-:S09]  /*b950*/  UISETP.NE.AND UP0, UPT, UR49, URZ, UPT ;  /* 0x000000ff3100728c */ /* 0x000fd2000bf05270 */
[----:B------:R-:W-:Y:S05]  /*b960*/  BRA.U !UP0, `(.L_x_164) ;  /* 0x0000000108487547 */ /* 0x000fea000b800000 */
[----:B------:R-:W1:Y:S02]  /*b970*/  LDCU.64 UR4, c[0x0][0x890] ;  /* 0x00011200ff0477ac */ /* 0x000e640008000a00 */
[----:B-1----:R-:W-:-:S04]  /*b980*/  UISETP.NE.U32.AND UP0, UPT, UR4, URZ, UPT ;  /* 0x000000ff0400728c */ /* 0x002fc8000bf05070 */
[----:B------:R-:W-:-:S09]  /*b990*/  UISETP.NE.AND.EX UP0, UPT, UR5, URZ, UPT, UP0 ;  /* 0x000000ff0500728c */ /* 0x000fd2000bf05300 */
[----:B------:R-:W-:Y:S05]  /*b9a0*/  BRA.U UP0, `(.L_x_165) ;  /* 0x00000001000c7547 */ /* 0x000fea000b800000 */
[----:B------:R-:W-:-:S13]  /*b9b0*/  FSETP.NEU.AND P0, PT, R50, RZ, PT ;  /* 0x000000ff3200720b */ /* 0x000fda0003f0d000 */
[----:B------:R-:W-:Y:S05]  /*b9c0*/  @!P0 EXIT ;  /* 0x000000000000894d */ /* 0x000fea0003800000 */
[----:B------:R-:W-:Y:S05]  /*b9d0*/  BRA `(.L_x_164) ;  /* 0x00000000002c7947 */ /* 0x000fea0003800000 */
.L_x_165:
[----:B------:R-:W-:Y:S01]  /*b9e0*/  ISETP.NE.AND P0, PT, R130, RZ, PT ;  /* 0x000000ff8200720c */ /* 0x000fe20003f05270 */
[----:B------:R-:W-:-:S12]  /*b9f0*/  BSSY.RECONVERGENT B0, `(.L_x_164) ;  /* 0x0000009000007945 */ /* 0x000fd80003800200 */
[----:B------:R-:W-:Y:S05]  /*ba00*/  @P0 BRA `(.L_x_166) ;  /* 0x0000000000140947 */ /* 0x000fea0003800000 */
[----:B------:R-:W1:Y:S02]  /*ba10*/  LDCU.64 UR4, c[0x0][0x888] ;  /* 0x00011100ff0477ac */ /* 0x000e640008000a00 */
[----:B-1----:R-:W-:-:S04]  /*ba20*/  ISETP.NE.U32.AND P0, PT, RZ, UR4, PT ;  /* 0x00000004ff007c0c */ /* 0x002fc8000bf05070 */
[----:B------:R-:W-:-:S13]  /*ba30*/  ISETP.NE.AND.EX P0, PT, RZ, UR5, PT, P0 ;  /* 0x00000005ff007c0c */ /* 0x000fda000bf05300 */
[----:B------:R-:W-:Y:S05]  /*ba40*/  @!P0 EXIT ;  /* 0x000000000000894d */ /* 0x000fea0003800000 */
[----:B------:R-:W-:Y:S05]  /*ba50*/  BRA `(.L_x_167) ;  /* 0x0000000000087947 */ /* 0x000fea0003800000 */
.L_x_166:
[----:B------:R-:W-:-:S13]  /*ba60*/  FSETP.NEU.AND P0, PT, R50, RZ, PT ;  /* 0x000000ff3200720b */ /* 0x000fda0003f0d000 */
[----:B------:R-:W-:Y:S05]  /*ba70*/  @!P0 EXIT ;  /* 0x000000000000894d */ /* 0x000fea0003800000 */
.L_x_167:
[----:B------:R-:W-:Y:S05]  /*ba80*/  BSYNC.RECONVERGENT B0 ;  /* 0x0000000000007941 */ /* 0x000fea0003800200 */
.L_x_164:
[----:B------:R-:W-:Y:S01]  /*ba90*/  ULEA UR4, UR52, UR36, 0x3 ;  /* 0x0000002434047291 */ /* 0x000fe2000f8e18ff */
[----:B------:R-:W-:-:S04]  /*baa0*/  DEPBAR.LE SB0, 0x0 ;  /* 0x000080000000791a */ /* 0x000fc80000000000 */
[----:B------:R-:W-:-:S04]  /*bab0*/  UIADD3 UR4, UPT, UPT, UR4, 0x50, URZ ;  /* 0x0000005004047890 */ /* 0x000fc8000fffe0ff */
[----:B------:R-:W-:-:S09]  /*bac0*/  UPRMT UR4, UR37, 0x654, UR4 ;  /* 0x0000065425047896 */ /* 0x000fd20008000004 */
[----:B------:R-:W-:Y:S01]  /*bad0*/  SYNCS.ARRIVE.TRANS64.RED.A1T0 RZ, [UR4], RZ ;  /* 0x000000ffffff79a7 */ /* 0x000fe20008100404 */
[----:B------:R-:W-:Y:S05]  /*bae0*/  EXIT ;  /* 0x000000000000794d */ /* 0x000fea0003800000 */
.L_x_19:
[----:B--2---:R2:W1:Y:S02]  /*baf0*/  SYNCS.PHASECHK.TRANS64.TRYWAIT P0, [R3+URZ+0xd0], R2 ;  /* 0x0000d002030075a7 */ /* 0x00446400080011ff */
[----:B-1----:R-:W-:Y:S05]  /*bb00*/  @!P0 NANOSLEEP.SYNCS 0x989680 ;  /* 0x009896800000895d */ /* 0x002fea0003900000 */
[----:B------:R-:W1:Y:S02]  /*bb10*/  @!P0 SYNCS.PHASECHK.TRANS64 P0, [R3+URZ+0xd0], R2 ;  /* 0x0000d002030085a7 */ /* 0x000e6400080010ff */
[----:B-1----:R-:W-:Y:S05]  /*bb20*/  @!P0 BRA `(.L_x_19) ;  /* 0xfffffffc00f08947 */ /* 0x002fea000383ffff */
[----:B------:R-:W-:Y:S05]  /*bb30*/  BRA `(.L_x_168) ;  /* 0xffffff5800947947 */ /* 0x000fea000383ffff */
.L_x_22:
[----:B------:R-:W-:-:S13]  /*bb40*/  R2UR UR6, R2 ;  /* 0x00000000020672ca */ /* 0x000fda00000e0000 */
[----:B------:R-:W-:-:S07]  /*bb50*/  MOV R4, UR6 ;  /* 0x0000000600047c02 */ /* 0x000fce0008000f00 */
.L_x_169:
[----:B-1----:R1:W2:Y:S02]  /*bb60*/  SYNCS.PHASECHK.TRANS64.TRYWAIT P0, [R4+URZ+0x18], R7 ;  /* 0x00001807040075a7 */ /* 0x0022a400080011ff */
[----:B--2---:R-:W-:Y:S05]  /*bb70*/  @!P0 NANOSLEEP.SYNCS 0x989680 ;  /* 0x009896800000895d */ /* 0x004fea0003900000 */
[----:B------:R-:W2:Y:S02]  /*bb80*/  @!P0 SYNCS.PHASECHK.TRANS64 P0, [R4+URZ+0x18], R7 ;  /* 0x00001807040085a7 */ /* 0x000ea400080010ff */
[----:B--2---:R-:W-:Y:S05]  /*bb90*/  @!P0 BRA `(.L_x_169) ;  /* 0xfffffffc00f08947 */ /* 0x004fea000383ffff */
[----:B------:R-:W-:Y:S05]  /*bba0*/  BRA `(.L_x_21) ;  /* 0xffffff5c00087947 */ /* 0x000fea000383ffff */
.L_x_30:
[----:B------:R-:W-:-:S07]  /*bbb0*/  MOV R2, UR73 ;  /* 0x0000004900027c02 */ /* 0x000fce0008000f00 */
.L_x_170:
[----:B-1----:R1:W2:Y:S02]  /*bbc0*/  SYNCS.PHASECHK.TRANS64.TRYWAIT P0, [R2+URZ+0x18], R5 ;  /* 0x00001805020075a7 */ /* 0x0022a400080011ff */
[----:B--2---:R-:W-:Y:S05]  /*bbd0*/  @!P0 NANOSLEEP.SYNCS 0x989680 ;  /* 0x009896800000895d */ /* 0x004fea0003900000 */
[----:B------:R-:W2:Y:S02]  /*bbe0*/  @!P0 SYNCS.PHASECHK.TRANS64 P0, [R2+URZ+0x18], R5 ;  /* 0x00001805020085a7 */ /* 0x000ea400080010ff */
[----:B--2---:R-:W-:Y:S05]  /*bbf0*/  @!P0 BRA `(.L_x_170) ;  /* 0xfffffffc00f08947 */ /* 0x004fea000383ffff */
[----:B------:R-:W-:Y:S05]  /*bc00*/  BRA `(.L_x_29) ;  /* 0xffffff6000b47947 */ /* 0x000fea000383ffff */
.L_x_36:
[----:B------:R1:W1:Y:S02]  /*bc10*/  SYNCS.PHASECHK.TRANS64.TRYWAIT P0, [R2+URZ+0x80], R3 ;  /* 0x00008003020075a7 */ /* 0x00026400080011ff */
[----:B-1----:R-:W-:Y:S05]  /*bc20*/  @!P0 NANOSLEEP.SYNCS 0x989680 ;  /* 0x009896800000895d */ /* 0x002fea0003900000 */
[----:B------:R-:W1:Y:S02]  /*bc30*/  @!P0 SYNCS.PHASECHK.TRANS64 P0, [R2+URZ+0x80], R3 ;  /* 0x00008003020085a7 */ /* 0x000e6400080010ff */
[----:B-1----:R-:W-:Y:S05]  /*bc40*/  @!P0 BRA `(.L_x_36) ;  /* 0xfffffffc00f08947 */ /* 0x002fea000383ffff */
[----:B------:R-:W-:Y:S05]  /*bc50*/  BRA `(.L_x_171) ;  /* 0xffffff6400e87947 */ /* 0x000fea000383ffff */
.L_x_40:
[----:B----4-:R-:W-:-:S07]  /*bc60*/  MOV R0, UR5 ;  /* 0x0000000500007c02 */ /* 0x010fce0008000f00 */
.L_x_172:
[----:B-1----:R1:W2:Y:S02]  /*bc70*/  SYNCS.PHASECHK.TRANS64.TRYWAIT P0, [R0+URZ], R3 ;  /* 0x00000003000075a7 */ /* 0x0022a400080011ff */
[----:B--2---:R-:W-:Y:S05]  /*bc80*/  @!P0 NANOSLEEP.SYNCS 0x989680 ;  /* 0x009896800000895d */ /* 0x004fea0003900000 */
[----:B------:R-:W2:Y:S02]  /*bc90*/  @!P0 SYNCS.PHASECHK.TRANS64 P0, [R0+URZ], R3 ;  /* 0x00000003000085a7 */ /* 0x000ea400080010ff */
[----:B--2---:R-:W-:Y:S05]  /*bca0*/  @!P0 BRA `(.L_x_172) ;  /* 0xfffffffc00f08947 */ /* 0x004fea000383ffff */
[----:B------:R-:W-:Y:S05]  /*bcb0*/  BRA `(.L_x_173) ;  /* 0xffffff6c00607947 */ /* 0x000fea000383ffff */
.L_x_41:
[----:B----4-:R-:W-:-:S07]  /*bcc0*/  MOV R0, UR5 ;  /* 0x0000000500007c02 */ /* 0x010fce0008000f00 */
.L_x_174:
[----:B-1----:R1:W2:Y:S02]  /*bcd0*/  SYNCS.PHASECHK.TRANS64.TRYWAIT P0, [R0+URZ], R3 ;  /* 0x00000003000075a7 */ /* 0x0022a400080011ff */
[----:B--2---:R-:W-:Y:S05]  /*bce0*/  @!P0 NANOSLEEP.SYNCS 0x989680 ;  /* 0x009896800000895d */ /* 0x004fea0003900000 */
[----:B------:R-:W2:Y:S02]  /*bcf0*/  @!P0 SYNCS.PHASECHK.TRANS64 P0, [R0+URZ], R3 ;  /* 0x00000003000085a7 */ /* 0x000ea400080010ff */
[----:B--2---:R-:W-:Y:S05]  /*bd00*/  @!P0 BRA `(.L_x_174) ;  /* 0xfffffffc00f08947 */ /* 0x004fea000383ffff */
[----:B------:R-:W-:Y:S05]  /*bd10*/  BRA `(.L_x_175) ;  /* 0xffffff6c006c7947 */ /* 0x000fea000383ffff */
.L_x_44:
[----:B-1----:R1:W2:Y:S02]  /*bd20*/  SYNCS.PHASECHK.TRANS64.TRYWAIT P0, [R0+URZ+0xc0], R5 ;  /* 0x0000c005000075a7 */ /* 0x0022a400080011ff */
[----:B--2---:R-:W-:Y:S05]  /*bd30*/  @!P0 NANOSLEEP.SYNCS 0x989680 ;  /* 0x009896800000895d */ /* 0x004fea0003900000 */
[----:B------:R-:W2:Y:S02]  /*bd40*/  @!P0 SYNCS.PHASECHK.TRANS64 P0, [R0+URZ+0xc0], R5 ;  /* 0x0000c005000085a7 */ /* 0x000ea400080010ff */
[----:B--2---:R-:W-:Y:S05]  /*bd50*/  @!P0 BRA `(.L_x_44) ;  /* 0xfffffffc00f08947 */ /* 0x004fea000383ffff */
[----:B------:R-:W-:Y:S05]  /*bd60*/  BRA `(.L_x_176) ;  /* 0xffffff6c00c87947 */ /* 0x000fea000383ffff */
.L_x_45:
[----:B------:R-:W-:-:S07]  /*bd70*/  MOV R0, UR5 ;  /* 0x0000000500007c02 */ /* 0x000fce0008000f00 */
.L_x_177:
[----:B-1----:R1:W2:Y:S02]  /*bd80*/  SYNCS.PHASECHK.TRANS64.TRYWAIT P0, [R0+URZ+0x90], R5 ;  /* 0x00009005000075a7 */ /* 0x0022a400080011ff */
[----:B--2---:R-:W-:Y:S05]  /*bd90*/  @!P0 NANOSLEEP.SYNCS 0x989680 ;  /* 0x009896800000895d */ /* 0x004fea0003900000 */
[----:B------:R-:W2:Y:S02]  /*bda0*/  @!P0 SYNCS.PHASECHK.TRANS64 P0, [R0+URZ+0x90], R5 ;  /* 0x00009005000085a7 */ /* 0x000ea400080010ff */
[----:B--2---:R-:W-:Y:S05]  /*bdb0*/  @!P0 BRA `(.L_x_177) ;  /* 0xfffffffc00f08947 */ /* 0x004fea000383ffff */
[----:B------:R-:W-:Y:S05]  /*bdc0*/  BRA `(.L_x_178) ;  /* 0xffffff6c00d87947 */ /* 0x000fea000383ffff */
.L_x_46:
[----:B-1----:R1:W2:Y:S02]  /*bdd0*/  SYNCS.PHASECHK.TRANS64.TRYWAIT P1, [R0+URZ+0x80], R5 ;  /* 0x00008005000075a7 */ /* 0x0022a400080211ff */
[----:B--2---:R-:W-:Y:S05]  /*bde0*/  @!P1 NANOSLEEP.SYNCS 0x989680 ;  /* 0x009896800000995d */ /* 0x004fea0003900000 */
[----:B------:R-:W2:Y:S02]  /*bdf0*/  @!P1 SYNCS.PHASECHK.TRANS64 P1, [R0+URZ+0x80], R5 ;  /* 0x00008005000095a7 */ /* 0x000ea400080210ff */
[----:B--2---:R-:W-:Y:S05]  /*be00*/  @!P1 BRA `(.L_x_46) ;  /* 0xfffffffc00f09947 */ /* 0x004fea000383ffff */
[----:B------:R-:W-:Y:S05]  /*be10*/  BRA `(.L_x_179) ;  /* 0xffffff7000087947 */ /* 0x000fea000383ffff */
.L_x_49:
[----:B------:R-:W-:-:S07]  /*be20*/  MOV R0, UR5 ;  /* 0x0000000500007c02 */ /* 0x000fce0008000f00 */
.L_x_180:
[----:B-1----:R1:W2:Y:S02]  /*be30*/  SYNCS.PHASECHK.TRANS64.TRYWAIT P0, [R0+URZ+0x90], R3 ;  /* 0x00009003000075a7 */ /* 0x0022a400080011ff */
[----:B--2---:R-:W-:Y:S05]  /*be40*/  @!P0 NANOSLEEP.SYNCS 0x989680 ;  /* 0x009896800000895d */ /* 0x004fea0003900000 */
[----:B------:R-:W2:Y:S02]  /*be50*/  @!P0 SYNCS.PHASECHK.TRANS64 P0, [R0+URZ+0x90], R3 ;  /* 0x00009003000085a7 */ /* 0x000ea400080010ff */
[----:B--2---:R-:W-:Y:S05]  /*be60*/  @!P0 BRA `(.L_x_180) ;  /* 0xfffffffc00f08947 */ /* 0x004fea000383ffff */
[----:B------:R-:W-:Y:S05]  /*be70*/  BRA `(.L_x_48) ;  /* 0xffffff70005c7947 */ /* 0x000fea000383ffff */
.L_x_56:
[----:B-1----:R1:W2:Y:S02]  /*be80*/  SYNCS.PHASECHK.TRANS64.TRYWAIT P1, [R0+URZ+0x80], R5 ;  /* 0x00008005000075a7 */ /* 0x0022a400080211ff */
[----:B--2---:R-:W-:Y:S05]  /*be90*/  @!P1 NANOSLEEP.SYNCS 0x989680 ;  /* 0x009896800000995d */ /* 0x004fea0003900000 */
[----:B------:R-:W2:Y:S02]  /*bea0*/  @!P1 SYNCS.PHASECHK.TRANS64 P1, [R0+URZ+0x80], R5 ;  /* 0x00008005000095a7 */ /* 0x000ea400080210ff */
[----:B--2---:R-:W-:Y:S05]  /*beb0*/  @!P1 BRA `(.L_x_56) ;  /* 0xfffffffc00f09947 */ /* 0x004fea000383ffff */
[----:B------:R-:W-:Y:S05]  /*bec0*/  BRA `(.L_x_181) ;  /* 0xffffff7400cc7947 */ /* 0x000fea000383ffff */
.L_x_57:
[----:B------:R-:W-:-:S07]  /*bed0*/  MOV R3, UR7 ;  /* 0x0000000700037c02 */ /* 0x000fce0008000f00 */
.L_x_182:
[----:B-1----:R1:W2:Y:S02]  /*bee0*/  SYNCS.PHASECHK.TRANS64.TRYWAIT P0, [R3+URZ+0xb0], R0 ;  /* 0x0000b000030075a7 */ /* 0x0022a400080011ff */
[----:B--2---:R-:W-:Y:S05]  /*bef0*/  @!P0 NANOSLEEP.SYNCS 0x989680 ;  /* 0x009896800000895d */ /* 0x004fea0003900000 */
[----:B------:R-:W2:Y:S02]  /*bf00*/  @!P0 SYNCS.PHASECHK.TRANS64 P0, [R3+URZ+0xb0], R0 ;  /* 0x0000b000030085a7 */ /* 0x000ea400080010ff */
[----:B--2---:R-:W-:Y:S05]  /*bf10*/  @!P0 BRA `(.L_x_182) ;  /* 0xfffffffc00f08947 */ /* 0x004fea000383ffff */
[----:B------:R-:W-:Y:S05]  /*bf20*/  BRA `(.L_x_183) ;  /* 0xffffff7800047947 */ /* 0x000fea000383ffff */
.L_x_60:
[----:B------:R-:W-:Y:S07]  /*bf30*/  MOV R0, UR6 ;  /* 0x0000000600007c02 */ /* 0x000fee0008000f00 */
.L_x_184:
[----:B-1----:R1:W2:Y:S02]  /*bf40*/  SYNCS.PHASECHK.TRANS64.TRYWAIT P0, [R0+URZ], R3 ;  /* 0x00000003000075a7 */ /* 0x0022a400080011ff */
[----:B--2---:R-:W-:Y:S05]  /*bf50*/  @!P0 NANOSLEEP.SYNCS 0x989680 ;  /* 0x009896800000895d */ /* 0x004fea0003900000 */
[----:B------:R-:W2:Y:S02]  /*bf60*/  @!P0 SYNCS.PHASECHK.TRANS64 P0, [R0+URZ], R3 ;  /* 0x00000003000085a7 */ /* 0x000ea400080010ff */
[----:B--2---:R-:W-:Y:S05]  /*bf70*/  @!P0 BRA `(.L_x_184) ;  /* 0xfffffffc00f08947 */ /* 0x004fea000383ffff */
[----:B------:R-:W-:Y:S05]  /*bf80*/  BRA `(.L_x_59) ;  /* 0xffffff7800207947 */ /* 0x000fea000383ffff */
.L_x_63:
[----:B------:R-:W-:-:S07]  /*bf90*/  MOV R0, UR6 ;  /* 0x0000000600007c02 */ /* 0x000fce0008000f00 */
.L_x_185:
[----:B--2---:R2:W4:Y:S02]  /*bfa0*/  SYNCS.PHASECHK.TRANS64.TRYWAIT P0, [R0+URZ], R3 ;  /* 0x00000003000075a7 */ /* 0x00452400080011ff */
[----:B----4-:R-:W-:Y:S05]  /*bfb0*/  @!P0 NANOSLEEP.SYNCS 0x989680 ;  /* 0x009896800000895d */ /* 0x010fea0003900000 */
[----:B------:R-:W4:Y:S02]  /*bfc0*/  @!P0 SYNCS.PHASECHK.TRANS64 P0, [R0+URZ], R3 ;  /* 0x00000003000085a7 */ /* 0x000f2400080010ff */
[----:B----4-:R-:W-:Y:S05]  /*bfd0*/  @!P0 BRA `(.L_x_185) ;  /* 0xfffffffc00f08947 */ /* 0x010fea000383ffff */
[----:B------:R-:W-:Y:S05]  /*bfe0*/  BRA `(.L_x_186) ;  /* 0xffffff7800fc7947 */ /* 0x000fea000383ffff */
.L_x_64:
[----:B------:R-:W-:-:S07]  /*bff0*/  MOV R0, UR7 ;  /* 0x0000000700007c02 */ /* 0x000fce0008000f00 */
.L_x_187:
[----:B-1----:R1:W2:Y:S02]  /*c000*/  SYNCS.PHASECHK.TRANS64.TRYWAIT P0, [R0+URZ], R3 ;  /* 0x00000003000075a7 */ /* 0x0022a400080011ff */
[----:B--2---:R-:W-:Y:S05]  /*c010*/  @!P0 NANOSLEEP.SYNCS 0x989680 ;  /* 0x009896800000895d */ /* 0x004fea0003900000 */
[----:B------:R-:W2:Y:S02]  /*c020*/  @!P0 SYNCS.PHASECHK.TRANS64 P0, [R0+URZ], R3 ;  /* 0x00000003000085a7 */ /* 0x000ea400080010ff */
[----:B--2---:R-:W-:Y:S05]  /*c030*/  @!P0 BRA `(.L_x_187) ;  /* 0xfffffffc00f08947 */ /* 0x004fea000383ffff */
[----:B------:R-:W-:Y:S05]  /*c040*/  BRA `(.L_x_188) ;  /* 0xffffff7c00087947 */ /* 0x000fea000383ffff */
.L_x_69:
[----:B--2---:R2:W3:Y:S02]  /*c050*/  SYNCS.PHASECHK.TRANS64.TRYWAIT P0, [R0+URZ+0x80], R3 ;  /* 0x00008003000075a7 */ /* 0x0044e400080011ff */
[----:B---3--:R-:W-:Y:S05]  /*c060*/  @!P0 NANOSLEEP.SYNCS 0x989680 ;  /* 0x009896800000895d */ /* 0x008fea0003900000 */
[----:B------:R-:W3:Y:S02]  /*c070*/  @!P0 SYNCS.PHASECHK.TRANS64 P0, [R0+URZ+0x80], R3 ;  /* 0x00008003000085a7 */ /* 0x000ee400080010ff */
[----:B---3--:R-:W-:Y:S05]  /*c080*/  @!P0 BRA `(.L_x_69) ;  /* 0xfffffffc00f08947 */ /* 0x008fea000383ffff */
[----:B------:R-:W-:Y:S05]  /*c090*/  BRA `(.L_x_189) ;  /* 0xffffff80000c7947 */ /* 0x000fea000383ffff */
.L_x_72:
[----:B------:R-:W-:Y:S07]  /*c0a0*/  MOV R0, UR7 ;  /* 0x0000000700007c02 */ /* 0x000fee0008000f00 */
.L_x_190:
[----:B--2---:R2:W3:Y:S02]  /*c0b0*/  SYNCS.PHASECHK.TRANS64.TRYWAIT P0, [R0+URZ+0x78], R3 ;  /* 0x00007803000075a7 */ /* 0x0044e400080011ff */
[----:B---3--:R-:W-:Y:S05]  /*c0c0*/  @!P0 NANOSLEEP.SYNCS 0x989680 ;  /* 0x009896800000895d */ /* 0x008fea0003900000 */
[----:B------:R-:W3:Y:S02]  /*c0d0*/  @!P0 SYNCS.PHASECHK.TRANS64 P0, [R0+URZ+0x78], R3 ;  /* 0x00007803000085a7 */ /* 0x000ee400080010ff */
[----:B---3--:R-:W-:Y:S05]  /*c0e0*/  @!P0 BRA `(.L_x_190) ;  /* 0xfffffffc00f08947 */ /* 0x008fea000383ffff */
[----:B------:R-:W-:Y:S05]  /*c0f0*/  BRA `(.L_x_71) ;  /* 0xffffff8000ec7947 */ /* 0x000fea000383ffff */
.L_x_75:
[----:B------:R-:W-:Y:S07]  /*c100*/  MOV R3, UR7 ;  /* 0x0000000700037c02 */ /* 0x000fee0008000f00 */
.L_x_191:
[----:B-1----:R1:W2:Y:S02]  /*c110*/  SYNCS.PHASECHK.TRANS64.TRYWAIT P0, [R3+URZ+0x50], R12 ;  /* 0x0000500c030075a7 */ /* 0x0022a400080011ff */
[----:B--2---:R-:W-:Y:S05]  /*c120*/  @!P0 NANOSLEEP.SYNCS 0x989680 ;  /* 0x009896800000895d */ /* 0x004fea0003900000 */
[----:B------:R-:W2:Y:S02]  /*c130*/  @!P0 SYNCS.PHASECHK.TRANS64 P0, [R3+URZ+0x50], R12 ;  /* 0x0000500c030085a7 */ /* 0x000ea400080010ff */
[----:B--2---:R-:W-:Y:S05]  /*c140*/  @!P0 BRA `(.L_x_191) ;  /* 0xfffffffc00f08947 */ /* 0x004fea000383ffff */
[----:B------:R-:W-:Y:S05]  /*c150*/  BRA `(.L_x_192) ;  /* 0xffffff84006c7947 */ /* 0x000fea000383ffff */
.L_x_76:
[----:B-1----:R-:W-:Y:S07]  /*c160*/  MOV R3, UR7 ;  /* 0x0000000700037c02 */ /* 0x002fee0008000f00 */
.L_x_193:
[----:B-1----:R1:W2:Y:S02]  /*c170*/  SYNCS.PHASECHK.TRANS64.TRYWAIT P0, [R3+URZ+0x58], R12 ;  /* 0x0000580c030075a7 */ /* 0x0022a400080011ff */
[----:B--2---:R-:W-:Y:S05]  /*c180*/  @!P0 NANOSLEEP.SYNCS 0x989680 ;  /* 0x009896800000895d */ /* 0x004fea0003900000 */
[----:B------:R-:W2:Y:S02]  /*c190*/  @!P0 SYNCS.PHASECHK.TRANS64 P0, [R3+URZ+0x58], R12 ;  /* 0x0000580c030085a7 */ /* 0x000ea400080010ff */
[----:B--2---:R-:W-:Y:S05]  /*c1a0*/  @!P0 BRA `(.L_x_193) ;  /* 0xfffffffc00f08947 */ /* 0x004fea000383ffff */
[----:B------:R-:W-:Y:S05]  /*c1b0*/  BRA `(.L_x_194) ;  /* 0xffffff8400ac7947 */ /* 0x000fea000383ffff */
.L_x_77:
[----:B-1----:R-:W-:Y:S07]  /*c1c0*/  MOV R3, UR7 ;  /* 0x0000000700037c02 */ /* 0x002fee0008000f00 */
.L_x_195:
[----:B-1----:R1:W2:Y:S02]  /*c1d0*/  SYNCS.PHASECHK.TRANS64.TRYWAIT P0, [R3+URZ+0x60], R12 ;  /* 0x0000600c030075a7 */ /* 0x0022a400080011ff */
[----:B--2---:R-:W-:Y:S05]  /*c1e0*/  @!P0 NANOSLEEP.SYNCS 0x989680 ;  /* 0x009896800000895d */ /* 0x004fea0003900000 */
[----:B------:R-:W2:Y:S02]  /*c1f0*/  @!P0 SYNCS.PHASECHK.TRANS64 P0, [R3+URZ+0x60], R12 ;  /* 0x0000600c030085a7 */ /* 0x000ea400080010ff */
[----:B--2---:R-:W-:Y:S05]  /*c200*/  @!P0 BRA `(.L_x_195) ;  /* 0xfffffffc00f08947 */ /* 0x004fea000383ffff */
[----:B------:R-:W-:Y:S05]  /*c210*/  BRA `(.L_x_196) ;  /* 0xffffff8400f47947 */ /* 0x000fea000383ffff */
.L_x_78:
[----:B-1----:R-:W-:Y:S07]  /*c220*/  MOV R3, UR7 ;  /* 0x0000000700037c02 */ /* 0x002fee0008000f00 */
.L_x_197:
[----:B-1----:R1:W2:Y:S02]  /*c230*/  SYNCS.PHASECHK.TRANS64.TRYWAIT P0, [R3+URZ+0x68], R12 ;  /* 0x0000680c030075a7 */ /* 0x0022a400080011ff */
[----:B--2---:R-:W-:Y:S05]  /*c240*/  @!P0 NANOSLEEP.SYNCS 0x989680 ;  /* 0x009896800000895d */ /* 0x004fea0003900000 */
[----:B------:R-:W2:Y:S02]  /*c250*/  @!P0 SYNCS.PHASECHK.TRANS64 P0, [R3+URZ+0x68], R12 ;  /* 0x0000680c030085a7 */ /* 0x000ea400080010ff */
[----:B--2---:R-:W-:Y:S05]  /*c260*/  @!P0 BRA `(.L_x_197) ;  /* 0xfffffffc00f08947 */ /* 0x004fea000383ffff */
[----:B------:R-:W-:Y:S05]  /*c270*/  BRA `(.L_x_198) ;  /* 0xffffff88003c7947 */ /* 0x000fea000383ffff */
.L_x_79:
[----:B-1----:R-:W-:Y:S07]  /*c280*/  MOV R3, UR7 ;  /* 0x0000000700037c02 */ /* 0x002fee0008000f00 */
.L_x_199:
[----:B-1----:R1:W2:Y:S02]  /*c290*/  SYNCS.PHASECHK.TRANS64.TRYWAIT P0, [R3+URZ+0x50], R20 ;  /* 0x00005014030075a7 */ /* 0x0022a400080011ff */
[----:B--2---:R-:W-:Y:S05]  /*c2a0*/  @!P0 NANOSLEEP.SYNCS 0x989680 ;  /* 0x009896800000895d */ /* 0x004fea0003900000 */
[----:B------:R-:W2:Y:S02]  /*c2b0*/  @!P0 SYNCS.PHASECHK.TRANS64 P0, [R3+URZ+0x50], R20 ;  /* 0x00005014030085a7 */ /* 0x000ea400080010ff */
[----:B--2---:R-:W-:Y:S05]  /*c2c0*/  @!P0 BRA `(.L_x_199) ;  /* 0xfffffffc00f08947 */ /* 0x004fea000383ffff */
[----:B------:R-:W-:Y:S05]  /*c2d0*/  BRA `(.L_x_200) ;  /* 0xffffff8800887947 */ /* 0x000fea000383ffff */
.L_x_80:
[----:B-1----:R-:W-:Y:S07]  /*c2e0*/  MOV R3, UR7 ;  /* 0x0000000700037c02 */ /* 0x002fee0008000f00 */
.L_x_201:
[----:B-1----:R1:W2:Y:S02]  /*c2f0*/  SYNCS.PHASECHK.TRANS64.TRYWAIT P0, [R3+URZ+0x58], R20 ;  /* 0x00005814030075a7 */ /* 0x0022a400080011ff */
[----:B--2---:R-:W-:Y:S05]  /*c300*/  @!P0 NANOSLEEP.SYNCS 0x989680 ;  /* 0x009896800000895d */ /* 0x004fea0003900000 */
[----:B------:R-:W2:Y:S02]  /*c310*/  @!P0 SYNCS.PHASECHK.TRANS64 P0, [R3+URZ+0x58], R20 ;  /* 0x00005814030085a7 */ /* 0x000ea400080010ff */
[----:B--2---:R-:W-:Y:S05]  /*c320*/  @!P0 BRA `(.L_x_201) ;  /* 0xfffffffc00f08947 */ /* 0x004fea000383ffff */
[----:B------:R-:W-:Y:S05]  /*c330*/  BRA `(.L_x_202) ;  /* 0xffffff8800d07947 */ /* 0x000fea000383ffff */
.L_x_81:
[----:B-1----:R-:W-:Y:S07]  /*c340*/  MOV R3, UR7 ;  /* 0x0000000700037c02 */ /* 0x002fee0008000f00 */
.L_x_203:
[----:B-1----:R1:W2:Y:S02]  /*c350*/  SYNCS.PHASECHK.TRANS64.TRYWAIT P0, [R3+URZ+0x60], R20 ;  /* 0x00006014030075a7 */ /* 0x0022a400080011ff */
[----:B--2---:R-:W-:Y:S05]  /*c360*/  @!P0 NANOSLEEP.SYNCS 0x989680 ;  /* 0x009896800000895d */ /* 0x004fea0003900000 */
[----:B------:R-:W2:Y:S02]  /*c370*/  @!P0 SYNCS.PHASECHK.TRANS64 P0, [R3+URZ+0x60], R20 ;  /* 0x00006014030085a7 */ /* 0x000ea400080010ff */
[----:B--2---:R-:W-:Y:S05]  /*c380*/  @!P0 BRA `(.L_x_203) ;  /* 0xfffffffc00f08947 */ /* 0x004fea000383ffff */
[----:B------:R-:W-:Y:S05]  /*c390*/  BRA `(.L_x_204) ;  /* 0xffffff8c00187947 */ /* 0x000fea000383ffff */
.L_x_82:
[----:B------:R-:W-:Y:S07]  /*c3a0*/  MOV R3, UR7 ;  /* 0x0000000700037c02 */ /* 0x000fee0008000f00 */
.L_x_205:
[----:B-1----:R1:W2:Y:S02]  /*c3b0*/  SYNCS.PHASECHK.TRANS64.TRYWAIT P0, [R3+URZ+0x68], R20 ;  /* 0x00006814030075a7 */ /* 0x0022a400080011ff */
[----:B--2---:R-:W-:Y:S05]  /*c3c0*/  @!P0 NANOSLEEP.SYNCS 0x989680 ;  /* 0x009896800000895d */ /* 0x004fea0003900000 */
[----:B------:R-:W2:Y:S02]  /*c3d0*/  @!P0 SYNCS.PHASECHK.TRANS64 P0, [R3+URZ+0x68], R20 ;  /* 0x00006814030085a7 */ /* 0x000ea400080010ff */
[----:B--2---:R-:W-:Y:S05]  /*c3e0*/  @!P0 BRA `(.L_x_205) ;  /* 0xfffffffc00f08947 */ /* 0x004fea000383ffff */
[----:B------:R-:W-:Y:S05]  /*c3f0*/  BRA `(.L_x_206) ;  /* 0xffffff8c00a07947 */ /* 0x000fea000383ffff */
.L_x_84:
[----:B------:R-:W-:-:S07]  /*c400*/  MOV R3, UR7 ;  /* 0x0000000700037c02 */ /* 0x000fce0008000f00 */
.L_x_207:
[----:B-1----:R1:W3:Y:S02]  /*c410*/  SYNCS.PHASECHK.TRANS64.TRYWAIT P0, [R3+URZ+0x50], R12 ;  /* 0x0000500c030075a7 */ /* 0x0022e400080011ff */
[----:B---3--:R-:W-:Y:S05]  /*c420*/  @!P0 NANOSLEEP.SYNCS 0x989680 ;  /* 0x009896800000895d */ /* 0x008fea0003900000 */
[----:B------:R-:W3:Y:S02]  /*c430*/  @!P0 SYNCS.PHASECHK.TRANS64 P0, [R3+URZ+0x50], R12 ;  /* 0x0000500c030085a7 */ /* 0x000ee400080010ff */
[----:B---3--:R-:W-:Y:S05]  /*c440*/  @!P0 BRA `(.L_x_207) ;  /* 0xfffffffc00f08947 */ /* 0x008fea000383ffff */
[----:B------:R-:W-:Y:S05]  /*c450*/  BRA `(.L_x_208) ;  /* 0xffffff9000107947 */ /* 0x000fea000383ffff */
.L_x_85:
[----:B-1----:R-:W-:-:S07]  /*c460*/  MOV R3, UR7 ;  /* 0x0000000700037c02 */ /* 0x002fce0008000f00 */
.L_x_209:
[----:B-1----:R1:W3:Y:S02]  /*c470*/  SYNCS.PHASECHK.TRANS64.TRYWAIT P0, [R3+URZ+0x58], R12 ;  /* 0x0000580c030075a7 */ /* 0x0022e400080011ff */
[----:B---3--:R-:W-:Y:S05]  /*c480*/  @!P0 NANOSLEEP.SYNCS 0x989680 ;  /* 0x009896800000895d */ /* 0x008fea0003900000 */
[----:B------:R-:W3:Y:S02]  /*c490*/  @!P0 SYNCS.PHASECHK.TRANS64 P0, [R3+URZ+0x58], R12 ;  /* 0x0000580c030085a7 */ /* 0x000ee400080010ff */
[----:B---3--:R-:W-:Y:S05]  /*c4a0*/  @!P0 BRA `(.L_x_209) ;  /* 0xfffffffc00f08947 */ /* 0x008fea000383ffff */
[----:B------:R-:W-:Y:S05]  /*c4b0*/  BRA `(.L_x_210) ;  /* 0xffffff9000007947 */ /* 0x000fea000383ffff */
.L_x_86:
[----:B-1----:R-:W-:-:S07]  /*c4c0*/  MOV R3, UR7 ;  /* 0x0000000700037c02 */ /* 0x002fce0008000f00 */
.L_x_211:
[----:B-1----:R1:W3:Y:S02]  /*c4d0*/  SYNCS.PHASECHK.TRANS64.TRYWAIT P0, [R3+URZ+0x60], R12 ;  /* 0x0000600c030075a7 */ /* 0x0022e400080011ff */
[----:B---3--:R-:W-:Y:S05]  /*c4e0*/  @!P0 NANOSLEEP.SYNCS 0x989680 ;  /* 0x009896800000895d */ /* 0x008fea0003900000 */
[----:B------:R-:W3:Y:S02]  /*c4f0*/  @!P0 SYNCS.PHASECHK.TRANS64 P0, [R3+URZ+0x60], R12 ;  /* 0x0000600c030085a7 */ /* 0x000ee400080010ff */
[----:B---3--:R-:W-:Y:S05]  /*c500*/  @!P0 BRA `(.L_x_211) ;  /* 0xfffffffc00f08947 */ /* 0x008fea000383ffff */
[----:B------:R-:W-:Y:S05]  /*c510*/  BRA `(.L_x_212) ;  /* 0xffffff8c00f47947 */ /* 0x000fea000383ffff */
.L_x_88:
[----:B--2---:R2:W4:Y:S02]  /*c520*/  SYNCS.PHASECHK.TRANS64.TRYWAIT P0, [R0+URZ+0x80], R3 ;  /* 0x00008003000075a7 */ /* 0x00452400080011ff */
[----:B----4-:R-:W-:Y:S05]  /*c530*/  @!P0 NANOSLEEP.SYNCS 0x989680 ;  /* 0x009896800000895d */ /* 0x010fea0003900000 */
[----:B------:R-:W4:Y:S02]  /*c540*/  @!P0 SYNCS.PHASECHK.TRANS64 P0, [R0+URZ+0x80], R3 ;  /* 0x00008003000085a7 */ /* 0x000f2400080010ff */
[----:B----4-:R-:W-:Y:S05]  /*c550*/  @!P0 BRA `(.L_x_88) ;  /* 0xfffffffc00f08947 */ /* 0x010fea000383ffff */
[----:B------:R-:W-:Y:S05]  /*c560*/  BRA `(.L_x_213) ;  /* 0xffffff9000c07947 */ /* 0x000fea000383ffff */
.L_x_99:
[----:B-1----:R-:W-:Y:S04]  /*c570*/  MOV R2, UR36 ;  /* 0x0000002400027c02 */ /* 0x002fe80008000f00 */
[----:B------:R1:W3:Y:S03]  /*c580*/  SYNCS.PHASECHK.TRANS64.TRYWAIT P1, [R2+URZ+0x30], R3 ;  /* 0x00003003020075a7 */ /* 0x0002e600080211ff */
[----:B---3--:R-:W-:Y:S05]  /*c590*/  @!P1 NANOSLEEP.SYNCS 0x989680 ;  /* 0x009896800000995d */ /* 0x008fea0003900000 */
[----:B------:R-:W3:Y:S02]  /*c5a0*/  @!P1 SYNCS.PHASECHK.TRANS64 P1, [R2+URZ+0x30], R3 ;  /* 0x00003003020095a7 */ /* 0x000ee400080210ff */
[----:B---3--:R-:W-:Y:S05]  /*c5b0*/  @!P1 BRA `(.L_x_99) ;  /* 0xfffffffc00ec9947 */ /* 0x008fea000383ffff */
[----:B------:R-:W-:Y:S05]  /*c5c0*/  BRA `(.L_x_98) ;  /* 0xffffffa000447947 */ /* 0x000fea000383ffff */
.L_x_101:
[----:B-1----:R1:W4:Y:S02]  /*c5d0*/  SYNCS.PHASECHK.TRANS64.TRYWAIT P0, [R141+URZ+0xa0], R0 ;  /* 0x0000a0008d0075a7 */ /* 0x00232400080011ff */
[----:B----4-:R-:W-:Y:S05]  /*c5e0*/  @!P0 NANOSLEEP.SYNCS 0x989680 ;  /* 0x009896800000895d */ /* 0x010fea0003900000 */
[----:B------:R-:W4:Y:S02]  /*c5f0*/  @!P0 SYNCS.PHASECHK.TRANS64 P0, [R141+URZ+0xa0], R0 ;  /* 0x0000a0008d0085a7 */ /* 0x000f2400080010ff */
[----:B----4-:R-:W-:Y:S05]  /*c600*/  @!P0 BRA `(.L_x_101) ;  /* 0xfffffffc00f08947 */ /* 0x010fea000383ffff */
[----:B------:R-:W-:Y:S05]  /*c610*/  BRA `(.L_x_100) ;  /* 0xffffffa0007c7947 */ /* 0x000fea000383ffff */
.L_x_110:
[----:B-1----:R1:W2:Y:S02]  /*c620*/  SYNCS.PHASECHK.TRANS64.TRYWAIT P0, [R3+URZ+0x30], R0 ;  /* 0x00003000030075a7 */ /* 0x0022a400080011ff */
[----:B--2---:R-:W-:Y:S05]  /*c630*/  @!P0 NANOSLEEP.SYNCS 0x989680 ;  /* 0x009896800000895d */ /* 0x004fea0003900000 */
[----:B------:R-:W2:Y:S02]  /*c640*/  @!P0 SYNCS.PHASECHK.TRANS64 P0, [R3+URZ+0x30], R0 ;  /* 0x00003000030085a7 */ /* 0x000ea400080010ff */
[----:B--2---:R-:W-:Y:S05]  /*c650*/  @!P0 BRA `(.L_x_110) ;  /* 0xfffffffc00f08947 */ /* 0x004fea000383ffff */
[----:B------:R-:W-:Y:S05]  /*c660*/  BRA `(.L_x_109) ;  /* 0xffffffa800a87947 */ /* 0x000fea000383ffff */
.L_x_118:
[----:B-1----:R1:W2:Y:S02]  /*c670*/  SYNCS.PHASECHK.TRANS64.TRYWAIT P0, [R149+URZ+0x30], R4 ;  /* 0x00003004950075a7 */ /* 0x0022a400080011ff */
[----:B--2---:R-:W-:Y:S05]  /*c680*/  @!P0 NANOSLEEP.SYNCS 0x989680 ;  /* 0x009896800000895d */ /* 0x004fea0003900000 */
[----:B------:R-:W2:Y:S02]  /*c690*/  @!P0 SYNCS.PHASECHK.TRANS64 P0, [R149+URZ+0x30], R4 ;  /* 0x00003004950085a7 */ /* 0x000ea400080010ff */
[----:B--2---:R-:W-:Y:S05]  /*c6a0*/  @!P0 BRA `(.L_x_118) ;  /* 0xfffffffc00f08947 */ /* 0x004fea000383ffff */
[----:B------:R-:W-:Y:S05]  /*c6b0*/  BRA `(.L_x_117) ;  /* 0xffffffb4001c7947 */ /* 0x000fea000383ffff */
.L_x_126:
[----:B-1----:R1:W2:Y:S02]  /*c6c0*/  SYNCS.PHASECHK.TRANS64.TRYWAIT P0, [R149+URZ+0x30], R4 ;  /* 0x00003004950075a7 */ /* 0x0022a400080011ff */
[----:B--2---:R-:W-:Y:S05]  /*c6d0*/  @!P0 NANOSLEEP.SYNCS 0x989680 ;  /* 0x009896800000895d */ /* 0x004fea0003900000 */
[----:B------:R-:W2:Y:S02]  /*c6e0*/  @!P0 SYNCS.PHASECHK.TRANS64 P0, [R149+URZ+0x30], R4 ;  /* 0x00003004950085a7 */ /* 0x000ea400080010ff */
[----:B--2---:R-:W-:Y:S05]  /*c6f0*/  @!P0 BRA `(.L_x_126) ;  /* 0xfffffffc00f08947 */ /* 0x004fea000383ffff */
[----:B------:R-:W-:Y:S05]  /*c700*/  BRA `(.L_x_125) ;  /* 0xffffffbc00947947 */ /* 0x000fea000383ffff */
.L_x_134:
[----:B-1----:R1:W2:Y:S02]  /*c710*/  SYNCS.PHASECHK.TRANS64.TRYWAIT P0, [R150+URZ+0x30], R7 ;  /* 0x00003007960075a7 */ /* 0x0022a400080011ff */
[----:B--2---:R-:W-:Y:S05]  /*c720*/  @!P0 NANOSLEEP.SYNCS 0x989680 ;  /* 0x009896800000895d */ /* 0x004fea0003900000 */
[----:B------:R-:W2:Y:S02]  /*c730*/  @!P0 SYNCS.PHASECHK.TRANS64 P0, [R150+URZ+0x30], R7 ;  /* 0x00003007960085a7 */ /* 0x000ea400080010ff */
[----:B--2---:R-:W-:Y:S05]  /*c740*/  @!P0 BRA `(.L_x_134) ;  /* 0xfffffffc00f08947 */ /* 0x004fea000383ffff */
[----:B------:R-:W-:Y:S05]  /*c750*/  BRA `(.L_x_133) ;  /* 0xffffffc800107947 */ /* 0x000fea000383ffff */
.L_x_142:
[----:B-1----:R1:W2:Y:S02]  /*c760*/  SYNCS.PHASECHK.TRANS64.TRYWAIT P0, [R150+URZ+0x30], R7 ;  /* 0x00003007960075a7 */ /* 0x0022a400080011ff */
[----:B--2---:R-:W-:Y:S05]  /*c770*/  @!P0 NANOSLEEP.SYNCS 0x989680 ;  /* 0x009896800000895d */ /* 0x004fea0003900000 */
[----:B------:R-:W2:Y:S02]  /*c780*/  @!P0 SYNCS.PHASECHK.TRANS64 P0, [R150+URZ+0x30], R7 ;  /* 0x00003007960085a7 */ /* 0x000ea400080010ff */
[----:B--2---:R-:W-:Y:S05]  /*c790*/  @!P0 BRA `(.L_x_142) ;  /* 0xfffffffc00f08947 */ /* 0x004fea000383ffff */
[----:B------:R-:W-:Y:S05]  /*c7a0*/  BRA `(.L_x_141) ;  /* 0xffffffd000a07947 */ /* 0x000fea000383ffff */
.L_x_150:
[----:B-1----:R1:W2:Y:S02]  /*c7b0*/  SYNCS.PHASECHK.TRANS64.TRYWAIT P0, [R150+URZ+0x30], R7 ;  /* 0x00003007960075a7 */ /* 0x0022a400080011ff */
[----:B--2---:R-:W-:Y:S05]  /*c7c0*/  @!P0 NANOSLEEP.SYNCS 0x989680 ;  /* 0x009896800000895d */ /* 0x004fea0003900000 */
[----:B------:R-:W2:Y:S02]  /*c7d0*/  @!P0 SYNCS.PHASECHK.TRANS64 P0, [R150+URZ+0x30], R7 ;  /* 0x00003007960085a7 */ /* 0x000ea400080010ff */
[----:B--2---:R-:W-:Y:S05]  /*c7e0*/  @!P0 BRA `(.L_x_150) ;  /* 0xfffffffc00f08947 */ /* 0x004fea000383ffff */
[----:B------:R-:W-:Y:S05]  /*c7f0*/  BRA `(.L_x_149) ;  /* 0xffffffdc00247947 */ /* 0x000fea000383ffff */
.L_x_158:
[----:B-1----:R1:W2:Y:S02]  /*c800*/  SYNCS.PHASECHK.TRANS64.TRYWAIT P0, [R60+URZ+0x30], R9 ;  /* 0x000030093c0075a7 */ /* 0x0022a400080011ff */
[----:B--2---:R-:W-:Y:S05]  /*c810*/  @!P0 NANOSLEEP.SYNCS 0x989680 ;  /* 0x009896800000895d */ /* 0x004fea0003900000 */
[----:B------:R-:W2:Y:S02]  /*c820*/  @!P0 SYNCS.PHASECHK.TRANS64 P0, [R60+URZ+0x30], R9 ;  /* 0x000030093c0085a7 */ /* 0x000ea400080010ff */
[----:B--2---:R-:W-:Y:S05]  /*c830*/  @!P0 BRA `(.L_x_158) ;  /* 0xfffffffc00f08947 */ /* 0x004fea000383ffff */
[----:B------:R-:W-:Y:S05]  /*c840*/  BRA `(.L_x_157) ;  /* 0xffffffe400a87947 */ /* 0x000fea000383ffff */
        .weak           $__internal_0_$__cuda_sm10x_tcgen05_guardrail_trap_col_being_dealloced_not_returned_by_alloc
        .type           $__internal_0_$__cuda_sm10x_tcgen05_guardrail_trap_col_being_dealloced_not_returned_by_alloc,@function
        .size           $__internal_0_$__cuda_sm10x_tcgen05_guardrail_trap_col_being_dealloced_not_returned_by_alloc,($__internal_1_$__cuda_sm10x_tcgen05_guardrail_trap_phase_invalid_during_alloc - $__internal_0_$__cuda_sm10x_tcgen05_guardrail_trap_col_being_dealloced_not_returned_by_alloc)
$__internal_0_$__cuda_sm10x_tcgen05_guardrail_trap_col_being_dealloced_not_returned_by_alloc:
[----:B------:R-:W-:Y:S05]  /*c850*/  BPT.TRAP 0x1 ;  /* 0x000000040000795c */ /* 0x000fea0000300000 */
[----:B------:R-:W-:-:S04]  /*c860*/  HFMA2 R3, -RZ, RZ, 0, 0 ;  /* 0x00000000ff037431 */ /* 0x000fc800000001ff */
[----:B------:R-:W-:Y:S05]  /*c870*/  RET.REL.NODEC R2 `(_ZN7cutlass13device_kernelINS_4gemm6kernel13GemmUniversalIN4cute5tupleIJiiiiEEENS1_10collective13CollectiveMmaINS1_35MainloopSm100TmaUmmaWarpSpecializedILi3ELi2ELi2ENS5_IJNS4_1CILi1EEESB_SB_EEEEENS5_IJNSA_ILi128EEENSA_ILi256EEENSA_ILi32EEEEEEfNS5_IJlSB_lEEEfNS5_IJSB_llEEENS4_8TiledMMAINS4_8MMA_AtomIJNS4_17SM100_MMA_TF32_SSINS_10tfloat32_tESN_fLi128ELi256ELNS4_4UMMA5MajorE0ELSP_1ELNSO_7ScaleInE0ELSQ_0EEEEEENS4_6LayoutISC_NS5_IJNSA_ILi0EEESU_SU_EEEEENS5_IJNS4_10UnderscoreESX_SX_EEEEENS4_13SM90_TMA_LOADENS4_14ComposedLayoutINS4_7SwizzleILi3ELi4ELi3EEENS4_18smem_ptr_flag_bitsILi32EEENST_INS5_IJNSA_ILi8EEESG_EEENS5_IJSG_SB_EEEEEEEvNS4_8identityES10_NS11_INS12_ILi2ELi5ELi2EEES15_NST_INS5_IJSG_NSA_ILi4EEEEEENS5_IJSB_SG_EEEEEEEvS1B_EENS_8epilogue10collective18CollectiveEpilogueINS1J_23Sm100TmaWarpSpecializedILi4ELi2ELi32ELb1ELb0EEEJSH_NS5_IJNST_ISE_SB_EENST_ISG_SB_EEEEEfSI_fSI_NS1J_6fusion15FusionCallbacksIS1N_NS1R_17LinearCombinationIffffLNS_15FloatRoundStyleE2EEESH_S1Q_JEEENS4_5SM1004TMEM4LOAD26SM100_TMEM_LOAD_32dp32b32xES10_S1A_NS4_39AutoVectorizingCopyWithAssumedAlignmentILi128EEENS4_14SM90_TMA_STOREES1A_S22_S22_EEEvvEEEEvNT_6ParamsE) ;  /* 0xffffff3402e07950 */ /* 0x000fea0003c3ffff */
        .weak           $__internal_1_$__cuda_sm10x_tcgen05_guardrail_trap_phase_invalid_during_alloc
        .type           $__internal_1_$__cuda_sm10x_tcgen05_guardrail_trap_phase_invalid_during_alloc,@function
        .size           $__internal_1_$__cuda_sm10x_tcgen05_guardrail_trap_phase_invalid_during_alloc,($__internal_2_$__cuda_sm10x_tcgen05_guardrail_trap_unallocated_columns_being_dealloced - $__internal_1_$__cuda_sm10x_tcgen05_guardrail_trap_phase_invalid_during_alloc)
$__internal_1_$__cuda_sm10x_tcgen05_guardrail_trap_phase_invalid_during_alloc:
[----:B------:R-:W-:Y:S05]  /*c880*/  BPT.TRAP 0x1 ;  /* 0x000000040000795c */ /* 0x000fea0000300000 */
[----:B------:R-:W-:-:S04]  /*c890*/  MOV R3, 0x0 ;  /* 0x0000000000037802 */ /* 0x000fc80000000f00 */
[----:B------:R-:W-:Y:S05]  /*c8a0*/  RET.REL.NODEC R2 `(_ZN7cutlass13device_kernelINS_4gemm6kernel13GemmUniversalIN4cute5tupleIJiiiiEEENS1_10collective13CollectiveMmaINS1_35MainloopSm100TmaUmmaWarpSpecializedILi3ELi2ELi2ENS5_IJNS4_1CILi1EEESB_SB_EEEEENS5_IJNSA_ILi128EEENSA_ILi256EEENSA_ILi32EEEEEEfNS5_IJlSB_lEEEfNS5_IJSB_llEEENS4_8TiledMMAINS4_8MMA_AtomIJNS4_17SM100_MMA_TF32_SSINS_10tfloat32_tESN_fLi128ELi256ELNS4_4UMMA5MajorE0ELSP_1ELNSO_7ScaleInE0ELSQ_0EEEEEENS4_6LayoutISC_NS5_IJNSA_ILi0EEESU_SU_EEEEENS5_IJNS4_10UnderscoreESX_SX_EEEEENS4_13SM90_TMA_LOADENS4_14ComposedLayoutINS4_7SwizzleILi3ELi4ELi3EEENS4_18smem_ptr_flag_bitsILi32EEENST_INS5_IJNSA_ILi8EEESG_EEENS5_IJSG_SB_EEEEEEEvNS4_8identityES10_NS11_INS12_ILi2ELi5ELi2EEES15_NST_INS5_IJSG_NSA_ILi4EEEEEENS5_IJSB_SG_EEEEEEEvS1B_EENS_8epilogue10collective18CollectiveEpilogueINS1J_23Sm100TmaWarpSpecializedILi4ELi2ELi32ELb1ELb0EEEJSH_NS5_IJNST_ISE_SB_EENST_ISG_SB_EEEEEfSI_fSI_NS1J_6fusion15FusionCallbacksIS1N_NS1R_17LinearCombinationIffffLNS_15FloatRoundStyleE2EEESH_S1Q_JEEENS4_5SM1004TMEM4LOAD26SM100_TMEM_LOAD_32dp32b32xES10_S1A_NS4_39AutoVectorizingCopyWithAssumedAlignmentILi128EEENS4_14SM90_TMA_STOREES1A_S22_S22_EEEvvEEEEvNT_6ParamsE) ;  /* 0xffffff3402d47950 */ /* 0x000fea0003c3ffff */
        .weak           $__internal_2_$__cuda_sm10x_tcgen05_guardrail_trap_unallocated_columns_being_dealloced
        .type           $__internal_2_$__cuda_sm10x_tcgen05_guardrail_trap_unallocated_columns_being_dealloced,@function
        .size           $__internal_2_$__cuda_sm10x_tcgen05_guardrail_trap_unallocated_columns_being_dealloced,(.L_x_215 - $__internal_2_$__cuda_sm10x_tcgen05_guardrail_trap_unallocated_columns_being_dealloced)
$__internal_2_$__cuda_sm10x_tcgen05_guardrail_trap_unallocated_columns_being_dealloced:
[----:B------:R-:W-:Y:S05]  /*c8b0*/  BPT.TRAP 0x1 ;  /* 0x000000040000795c */ /* 0x000fea0000300000 */
[----:B------:R-:W-:-:S04]  /*c8c0*/  HFMA2 R3, -RZ, RZ, 0, 0 ;  /* 0x00000000ff037431 */ /* 0x000fc800000001ff */
[----:B------:R-:W-:Y:S05]  /*c8d0*/  RET.REL.NODEC R2 `(_ZN7cutlass13device_kernelINS_4gemm6kernel13GemmUniversalIN4cute5tupleIJiiiiEEENS1_10collective13CollectiveMmaINS1_35MainloopSm100TmaUmmaWarpSpecializedILi3ELi2ELi2ENS5_IJNS4_1CILi1EEESB_SB_EEEEENS5_IJNSA_ILi128EEENSA_ILi256EEENSA_ILi32EEEEEEfNS5_IJlSB_lEEEfNS5_IJSB_llEEENS4_8TiledMMAINS4_8MMA_AtomIJNS4_17SM100_MMA_TF32_SSINS_10tfloat32_tESN_fLi128ELi256ELNS4_4UMMA5MajorE0ELSP_1ELNSO_7ScaleInE0ELSQ_0EEEEEENS4_6LayoutISC_NS5_IJNSA_ILi0EEESU_SU_EEEEENS5_IJNS4_10UnderscoreESX_SX_EEEEENS4_13SM90_TMA_LOADENS4_14ComposedLayoutINS4_7SwizzleILi3ELi4ELi3EEENS4_18smem_ptr_flag_bitsILi32EEENST_INS5_IJNSA_ILi8EEESG_EEENS5_IJSG_SB_EEEEEEEvNS4_8identityES10_NS11_INS12_ILi2ELi5ELi2EEES15_NST_INS5_IJSG_NSA_ILi4EEEEEENS5_IJSB_SG_EEEEEEEvS1B_EENS_8epilogue10collective18CollectiveEpilogueINS1J_23Sm100TmaWarpSpecializedILi4ELi2ELi32ELb1ELb0EEEJSH_NS5_IJNST_ISE_SB_EENST_ISG_SB_EEEEEfSI_fSI_NS1J_6fusion15FusionCallbacksIS1N_NS1R_17LinearCombinationIffffLNS_15FloatRoundStyleE2EEESH_S1Q_JEEENS4_5SM1004TMEM4LOAD26SM100_TMEM_LOAD_32dp32b32xES10_S1A_NS4_39AutoVectorizingCopyWithAssumedAlignmentILi128EEENS4_14SM90_TMA_STOREES1A_S22_S22_EEEvvEEEEvNT_6ParamsE) ;  /* 0xffffff3402c87950 */ /* 0x000fea0003c3ffff */
.L_x_214:
[----:B------:R-:W-:-:S00]  /*c8e0*/  BRA `(.L_x_214) ;  /* 0xfffffffc00fc7947 */ /* 0x000fc0000383ffff */
[----:B------:R-:W-:-:S00]  /*c8f0*/  NOP ;  /* 0x0000000000007918 */ /* 0x000fc00000000000 */
        /* <DEDUP_REMOVED lines=8> */
.L_x_215:


//--------------------- .nv.global.init           --------------------------
	.section	.nv.global.init,"aw",@progbits
.nv.global.init:
	.type		$str$27,@object
	.size		$str$27,($str$28 - $str$27)
$str$27:
        /*0000*/ 	.byte	0x28, 0x61, 0x64, 0x64, 0x72, 0x65, 0x73, 0x73, 0x20, 0x26, 0x20, 0x6d, 0x61, 0x73, 0x6b, 0x29
        /*0010*/ 	.byte	0x20, 0x3d, 0x3d, 0x20, 0x30, 0x00
	.type		$str$28,@object
	.size		$str$28,($str$26 - $str$28)
$str$28:
        /*0016*/ 	.byte	0x2f, 0x74, 0x6d, 0x70, 0x2f, 0x63, 0x75, 0x74, 0x6c, 0x61, 0x73, 0x73, 0x5f, 0x73, 0x77, 0x65
        /*0026*/ 	.byte	0x65, 0x70, 0x5f, 0x73, 0x72, 0x63, 0x2f, 0x69, 0x6e, 0x63, 0x6c, 0x75, 0x64, 0x65, 0x2f, 0x63
        /*0036*/ 	.byte	0x75, 0x74, 0x65, 0x2f, 0x70, 0x6f, 0x69, 0x6e, 0x74, 0x65, 0x72, 0x5f, 0x66, 0x6c, 0x61, 0x67
        /*0046*/ 	.byte	0x67, 0x65, 0x64, 0x2e, 0x68, 0x70, 0x70, 0x00
	.type		$str$26,@object
	.size		$str$26,($str$25 - $str$26)
$str$26:
        /*004e*/ 	.byte	0x2f, 0x74, 0x6d, 0x70, 0x2f, 0x63, 0x75, 0x74, 0x6c, 0x61, 0x73, 0x73, 0x5f, 0x73, 0x77, 0x65
        /*005e*/ 	.byte	0x65, 0x70, 0x5f, 0x73, 0x72, 0x63, 0x2f, 0x69, 0x6e, 0x63, 0x6c, 0x75, 0x64, 0x65, 0x2f, 0x63
        /*006e*/ 	.byte	0x75, 0x74, 0x65, 0x2f, 0x61, 0x74, 0x6f, 0x6d, 0x2f, 0x63, 0x6f, 0x70, 0x79, 0x5f, 0x74, 0x72
        /*007e*/ 	.byte	0x61, 0x69, 0x74, 0x73, 0x5f, 0x73, 0x6d, 0x31, 0x30, 0x30, 0x2e, 0x68, 0x70, 0x70, 0x00
	.type		$str$25,@object
	.size		$str$25,(__unnamed_1 - $str$25)
$str$25:
        /*008d*/ 	.byte	0x28, 0x28, 0x75, 0x69, 0x6e, 0x74, 0x33, 0x32, 0x5f, 0x74, 0x28, 0x74, 0x68, 0x72, 0x65, 0x61
        /*009d*/ 	.byte	0x64, 0x49, 0x64, 0x78, 0x2e, 0x78, 0x29, 0x20, 0x2f, 0x20, 0x33, 0x32, 0x29, 0x20, 0x25, 0x20
        /*00ad*/ 	.byte	0x34, 0x29, 0x20, 0x3d, 0x3d, 0x20, 0x28, 0x28, 0x28, 0x74, 0x6d, 0x65, 0x6d, 0x5f, 0x61, 0x64
        /*00bd*/ 	.byte	0x64, 0x72, 0x20, 0x3e, 0x3e, 0x20, 0x31, 0x36, 0x29, 0x20, 0x2f, 0x20, 0x33, 0x32, 0x29, 0x20
        /*00cd*/ 	.byte	0x25, 0x20, 0x34, 0x29, 0x00
	.type		__unnamed_1,@object
	.size		__unnamed_1,(__unnamed_2 - __unnamed_1)
__unnamed_1:
        /*00d2*/ 	.byte	0x61, 0x75, 0x74, 0x6f, 0x20, 0x63, 0x75, 0x74, 0x65, 0x3a, 0x3a, 0x61, 0x73, 0x5f, 0x70, 0x6f
        /* <DEDUP_REMOVED lines=23> */
        /*0252*/ 	.byte	0x43, 0x3c, 0x34, 0x30, 0x39, 0x36, 0x3e, 0x3e, 0x3e, 0x3e, 0x5d, 0x00
	.type		__unnamed_2,@object
	.size		__unnamed_2,(.L_2 - __unnamed_2)
__unnamed_2:
        /* <DEDUP_REMOVED lines=44> */
.L_2:


//--------------------- .nv.shared._ZN7cutlass13device_kernelINS_4gemm6kernel13GemmUniversalIN4cute5tupleIJiiiiEEENS1_10collective13CollectiveMmaINS1_35MainloopSm100TmaUmmaWarpSpecializedILi3ELi2ELi2ENS5_IJNS4_1CILi1EEESB_SB_EEEEENS5_IJNSA_ILi128EEENSA_ILi256EEENSA_ILi32EEEEEEfNS5_IJlSB_lEEEfNS5_IJSB_llEEENS4_8TiledMMAINS4_8MMA_AtomIJNS4_17SM100_MMA_TF32_SSINS_10tfloat32_tESN_fLi128ELi256ELNS4_4UMMA5MajorE0ELSP_1ELNSO_7ScaleInE0ELSQ_0EEEEEENS4_6LayoutISC_NS5_IJNSA_ILi0EEESU_SU_EEEEENS5_IJNS4_10UnderscoreESX_SX_EEEEENS4_13SM90_TMA_LOADENS4_14ComposedLayoutINS4_7SwizzleILi3ELi4ELi3EEENS4_18smem_ptr_flag_bitsILi32EEENST_INS5_IJNSA_ILi8EEESG_EEENS5_IJSG_SB_EEEEEEEvNS4_8identityES10_NS11_INS12_ILi2ELi5ELi2EEES15_NST_INS5_IJSG_NSA_ILi4EEEEEENS5_IJSB_SG_EEEEEEEvS1B_EENS_8epilogue10collective18CollectiveEpilogueINS1J_23Sm100TmaWarpSpecializedILi4ELi2ELi32ELb1ELb0EEEJSH_NS5_IJNST_ISE_SB_EENST_ISG_SB_EEEEEfSI_fSI_NS1J_6fusion15FusionCallbacksIS1N_NS1R_17LinearCombinationIffffLNS_15FloatRoundStyleE2EEESH_S1Q_JEEENS4_5SM1004TMEM4LOAD26SM100_TMEM_LOAD_32dp32b32xES10_S1A_NS4_39AutoVectorizingCopyWithAssumedAlignmentILi128EEENS4_14SM90_TMA_STOREES1A_S22_S22_EEEvvEEEEvNT_6ParamsE --------------------------
	.section	.nv.shared._ZN7cutlass13device_kernelINS_4gemm6kernel13GemmUniversalIN4cute5tupleIJiiiiEEENS1_10collective13CollectiveMmaINS1_35MainloopSm100TmaUmmaWarpSpecializedILi3ELi2ELi2ENS5_IJNS4_1CILi1EEESB_SB_EEEEENS5_IJNSA_ILi128EEENSA_ILi256EEENSA_ILi32EEEEEEfNS5_IJlSB_lEEEfNS5_IJSB_llEEENS4_8TiledMMAINS4_8MMA_AtomIJNS4_17SM100_MMA_TF32_SSINS_10tfloat32_tESN_fLi128ELi256ELNS4_4UMMA5MajorE0ELSP_1ELNSO_7ScaleInE0ELSQ_0EEEEEENS4_6LayoutISC_NS5_IJNSA_ILi0EEESU_SU_EEEEENS5_IJNS4_10UnderscoreESX_SX_EEEEENS4_13SM90_TMA_LOADENS4_14ComposedLayoutINS4_7SwizzleILi3ELi4ELi3EEENS4_18smem_ptr_flag_bitsILi32EEENST_INS5_IJNSA_ILi8EEESG_EEENS5_IJSG_SB_EEEEEEEvNS4_8identityES10_NS11_INS12_ILi2ELi5ELi2EEES15_NST_INS5_IJSG_NSA_ILi4EEEEEENS5_IJSB_SG_EEEEEEEvS1B_EENS_8epilogue10collective18CollectiveEpilogueINS1J_23Sm100TmaWarpSpecializedILi4ELi2ELi32ELb1ELb0EEEJSH_NS5_IJNST_ISE_SB_EENST_ISG_SB_EEEEEfSI_fSI_NS1J_6fusion15FusionCallbacksIS1N_NS1R_17LinearCombinationIffffLNS_15FloatRoundStyleE2EEESH_S1Q_JEEENS4_5SM1004TMEM4LOAD26SM100_TMEM_LOAD_32dp32b32xES10_S1A_NS4_39AutoVectorizingCopyWithAssumedAlignmentILi128EEENS4_14SM90_TMA_STOREES1A_S22_S22_EEEvvEEEEvNT_6ParamsE,"aw",@nobits
	.sectionflags	@""
	.align	16
	.zero		1024


//--------------------- .nv.shared.reserved.0     --------------------------
	.section	.nv.shared.reserved.0,"aw",@nobits
	.weak		__nv_reservedSMEM_offset_0_alias
	.size		__nv_reservedSMEM_offset_0_alias, 0, 64
	.other		__nv_reservedSMEM_offset_0_alias,@"STO_CUDA_RESERVED_SHARED STV_DEFAULT"
__nv_reservedSMEM_offset_0_alias:
	.zero		0
.nv.shared.reserved.0:
	.zero		64
	.weak		__nv_reservedSMEM_tcgen05_partition
	.type		__nv_reservedSMEM_tcgen05_partition,@object
	.size		__nv_reservedSMEM_tcgen05_partition,(.L_0 - __nv_reservedSMEM_tcgen05_partition)
__nv_reservedSMEM_tcgen05_partition:
	.zero		32
.L_0:


//--------------------- .nv.global                --------------------------
	.section	.nv.global,"aw",@nobits
.nv.global:
	.type		_ZN40_INTERNAL_f74d77dc_4_k_cu_6e5e8cc0_372644cute1_E,@object
	.size		_ZN40_INTERNAL_f74d77dc_4_k_cu_6e5e8cc0_372644cute1_E,(_ZN40_INTERNAL_f74d77dc_4_k_cu_6e5e8cc0_372644cuda3std3__45__cpo6cbeginE - _ZN40_INTERNAL_f74d77dc_4_k_cu_6e5e8cc0_372644cute1_E)
_ZN40_INTERNAL_f74d77dc_4_k_cu_6e5e8cc0_372644cute1_E:
	.zero		1
	.type		_ZN40_INTERNAL_f74d77dc_4_k_cu_6e5e8cc0_372644cuda3std3__45__cpo6cbeginE,@object
	.size		_ZN40_INTERNAL_f74d77dc_4_k_cu_6e5e8cc0_372644cuda3std3__45__cpo6cbeginE,(_ZN40_INTERNAL_f74d77dc_4_k_cu_6e5e8cc0_372644cuda3std3__48in_placeE - _ZN40_INTERNAL_f74d77dc_4_k_cu_6e5e8cc0_372644cuda3std3__45__cpo6cbeginE)
_ZN40_INTERNAL_f74d77dc_4_k_cu_6e5e8cc0_372644cuda3std3__45__cpo6cbeginE:
	.zero		1
	.type		_ZN40_INTERNAL_f74d77dc_4_k_cu_6e5e8cc0_372644cuda3std3__48in_placeE,@object
	.size		_ZN40_INTERNAL_f74d77dc_4_k_cu_6e5e8cc0_372644cuda3std3__48in_placeE,(_ZN40_INTERNAL_f74d77dc_4_k_cu_6e5e8cc0_372644cuda3std6ranges3__45__cpo9iter_moveE - _ZN40_INTERNAL_f74d77dc_4_k_cu_6e5e8cc0_372644cuda3std3__48in_placeE)
_ZN40_INTERNAL_f74d77dc_4_k_cu_6e5e8cc0_372644cuda3std3__48in_placeE:
	.zero		1
	.type		_ZN40_INTERNAL_f74d77dc_4_k_cu_6e5e8cc0_372644cuda3std6ranges3__45__cpo9iter_moveE,@object
	.size		_ZN40_INTERNAL_f74d77dc_4_k_cu_6e5e8cc0_372644cuda3std6ranges3__45__cpo9iter_moveE,(_ZN40_INTERNAL_f74d77dc_4_k_cu_6e5e8cc0_372644cuda3std3__45__cpo5beginE - _ZN40_INTERNAL_f74d77dc_4_k_cu_6e5e8cc0_372644cuda3std6ranges3__45__cpo9iter_moveE)
_ZN40_INTERNAL_f74d77dc_4_k_cu_6e5e8cc0_372644cuda3std6ranges3__45__cpo9iter_moveE:
	.zero		1
	.type		_ZN40_INTERNAL_f74d77dc_4_k_cu_6e5e8cc0_372644cuda3std3__45__cpo5beginE,@object
	.size		_ZN40_INTERNAL_f74d77dc_4_k_cu_6e5e8cc0_372644cuda3std3__45__cpo5beginE,(_ZN40_INTERNAL_f74d77dc_4_k_cu_6e5e8cc0_372644cuda3std3__442_GLOBAL__N__f74d77dc_4_k_cu_6e5e8cc0_372646ignoreE - _ZN40_INTERNAL_f74d77dc_4_k_cu_6e5e8cc0_372644cuda3std3__45__cpo5beginE)
_ZN40_INTERNAL_f74d77dc_4_k_cu_6e5e8cc0_372644cuda3std3__45__cpo5beginE:
	.zero		1
	.type		_ZN40_INTERNAL_f74d77dc_4_k_cu_6e5e8cc0_372644cuda3std3__442_GLOBAL__N__f74d77dc_4_k_cu_6e5e8cc0_372646ignoreE,@object
	.size		_ZN40_INTERNAL_f74d77dc_4_k_cu_6e5e8cc0_372644cuda3std3__442_GLOBAL__N__f74d77dc_4_k_cu_6e5e8cc0_372646ignoreE,(_ZN40_INTERNAL_f74d77dc_4_k_cu_6e5e8cc0_372644cute7productE - _ZN40_INTERNAL_f74d77dc_4_k_cu_6e5e8cc0_372644cuda3std3__442_GLOBAL__N__f74d77dc_4_k_cu_6e5e8cc0_372646ignoreE)
_ZN40_INTERNAL_f74d77dc_4_k_cu_6e5e8cc0_372644cuda3std3__442_GLOBAL__N__f74d77dc_4_k_cu_6e5e8cc0_372646ignoreE:
	.zero		1
	.type		_ZN40_INTERNAL_f74d77dc_4_k_cu_6e5e8cc0_372644cute7productE,@object
	.size		_ZN40_INTERNAL_f74d77dc_4_k_cu_6e5e8cc0_372644cute7productE,(_ZN40_INTERNAL_f74d77dc_4_k_cu_6e5e8cc0_372644cuda3std3__45__cpo3endE - _ZN40_INTERNAL_f74d77dc_4_k_cu_6e5e8cc0_372644cute7productE)
_ZN40_INTERNAL_f74d77dc_4_k_cu_6e5e8cc0_372644cute7productE:
	.zero		1
	.type		_ZN40_INTERNAL_f74d77dc_4_k_cu_6e5e8cc0_372644cuda3std3__45__cpo3endE,@object
	.size		_ZN40_INTERNAL_f74d77dc_4_k_cu_6e5e8cc0_372644cuda3std3__45__cpo3endE,(_ZN40_INTERNAL_f74d77dc_4_k_cu_6e5e8cc0_372644cuda3std3__419piecewise_constructE - _ZN40_INTERNAL_f74d77dc_4_k_cu_6e5e8cc0_372644cuda3std3__45__cpo3endE)
_ZN40_INTERNAL_f74d77dc_4_k_cu_6e5e8cc0_372644cuda3std3__45__cpo3endE:
	.zero		1
	.type		_ZN40_INTERNAL_f74d77dc_4_k_cu_6e5e8cc0_372644cuda3std3__419piecewise_constructE,@object
	.size		_ZN40_INTERNAL_f74d77dc_4_k_cu_6e5e8cc0_372644cuda3std3__419piecewise_constructE,(_ZN40_INTERNAL_f74d77dc_4_k_cu_6e5e8cc0_372644cuda3std3__45__cpo4cendE - _ZN40_INTERNAL_f74d77dc_4_k_cu_6e5e8cc0_372644cuda3std3__419piecewise_constructE)
_ZN40_INTERNAL_f74d77dc_4_k_cu_6e5e8cc0_372644cuda3std3__419piecewise_constructE:
	.zero		1
	.type		_ZN40_INTERNAL_f74d77dc_4_k_cu_6e5e8cc0_372644cuda3std3__45__cpo4cendE,@object
	.size		_ZN40_INTERNAL_f74d77dc_4_k_cu_6e5e8cc0_372644cuda3std3__45__cpo4cendE,(_ZN40_INTERNAL_f74d77dc_4_k_cu_6e5e8cc0_372644cuda3std6ranges3__45__cpo4swapE - _ZN40_INTERNAL_f74d77dc_4_k_cu_6e5e8cc0_372644cuda3std3__45__cpo4cendE)
_ZN40_INTERNAL_f74d77dc_4_k_cu_6e5e8cc0_372644cuda3std3__45__cpo4cendE:
	.zero		1
	.type		_ZN40_INTERNAL_f74d77dc_4_k_cu_6e5e8cc0_372644cuda3std6ranges3__45__cpo4swapE,@object
	.size		_ZN40_INTERNAL_f74d77dc_4_k_cu_6e5e8cc0_372644cuda3std6ranges3__45__cpo4swapE,(.L_10 - _ZN40_INTERNAL_f74d77dc_4_k_cu_6e5e8cc0_372644cuda3std6ranges3__45__cpo4swapE)
_ZN40_INTERNAL_f74d77dc_4_k_cu_6e5e8cc0_372644cuda3std6ranges3__45__cpo4swapE:
	.zero		1
.L_10:


//--------------------- .nv.constant0._ZN7cutlass13device_kernelINS_4gemm6kernel13GemmUniversalIN4cute5tupleIJiiiiEEENS1_10collective13CollectiveMmaINS1_35MainloopSm100TmaUmmaWarpSpecializedILi3ELi2ELi2ENS5_IJNS4_1CILi1EEESB_SB_EEEEENS5_IJNSA_ILi128EEENSA_ILi256EEENSA_ILi32EEEEEEfNS5_IJlSB_lEEEfNS5_IJSB_llEEENS4_8TiledMMAINS4_8MMA_AtomIJNS4_17SM100_MMA_TF32_SSINS_10tfloat32_tESN_fLi128ELi256ELNS4_4UMMA5MajorE0ELSP_1ELNSO_7ScaleInE0ELSQ_0EEEEEENS4_6LayoutISC_NS5_IJNSA_ILi0EEESU_SU_EEEEENS5_IJNS4_10UnderscoreESX_SX_EEEEENS4_13SM90_TMA_LOADENS4_14ComposedLayoutINS4_7SwizzleILi3ELi4ELi3EEENS4_18smem_ptr_flag_bitsILi32EEENST_INS5_IJNSA_ILi8EEESG_EEENS5_IJSG_SB_EEEEEEEvNS4_8identityES10_NS11_INS12_ILi2ELi5ELi2EEES15_NST_INS5_IJSG_NSA_ILi4EEEEEENS5_IJSB_SG_EEEEEEEvS1B_EENS_8epilogue10collective18CollectiveEpilogueINS1J_23Sm100TmaWarpSpecializedILi4ELi2ELi32ELb1ELb0EEEJSH_NS5_IJNST_ISE_SB_EENST_ISG_SB_EEEEEfSI_fSI_NS1J_6fusion15FusionCallbacksIS1N_NS1R_17LinearCombinationIffffLNS_15FloatRoundStyleE2EEESH_S1Q_JEEENS4_5SM1004TMEM4LOAD26SM100_TMEM_LOAD_32dp32b32xES10_S1A_NS4_39AutoVectorizingCopyWithAssumedAlignmentILi128EEENS4_14SM90_TMA_STOREES1A_S22_S22_EEEvvEEEEvNT_6ParamsE --------------------------
	.section	.nv.constant0._ZN7cutlass13device_kernelINS_4gemm6kernel13GemmUniversalIN4cute5tupleIJiiiiEEENS1_10collective13CollectiveMmaINS1_35MainloopSm100TmaUmmaWarpSpecializedILi3ELi2ELi2ENS5_IJNS4_1CILi1EEESB_SB_EEEEENS5_IJNSA_ILi128EEENSA_ILi256EEENSA_ILi32EEEEEEfNS5_IJlSB_lEEEfNS5_IJSB_llEEENS4_8TiledMMAINS4_8MMA_AtomIJNS4_17SM100_MMA_TF32_SSINS_10tfloat32_tESN_fLi128ELi256ELNS4_4UMMA5MajorE0ELSP_1ELNSO_7ScaleInE0ELSQ_0EEEEEENS4_6LayoutISC_NS5_IJNSA_ILi0EEESU_SU_EEEEENS5_IJNS4_10UnderscoreESX_SX_EEEEENS4_13SM90_TMA_LOADENS4_14ComposedLayoutINS4_7SwizzleILi3ELi4ELi3EEENS4_18smem_ptr_flag_bitsILi32EEENST_INS5_IJNSA_ILi8EEESG_EEENS5_IJSG_SB_EEEEEEEvNS4_8identityES10_NS11_INS12_ILi2ELi5ELi2EEES15_NST_INS5_IJSG_NSA_ILi4EEEEEENS5_IJSB_SG_EEEEEEEvS1B_EENS_8epilogue10collective18CollectiveEpilogueINS1J_23Sm100TmaWarpSpecializedILi4ELi2ELi32ELb1ELb0EEEJSH_NS5_IJNST_ISE_SB_EENST_ISG_SB_EEEEEfSI_fSI_NS1J_6fusion15FusionCallbacksIS1N_NS1R_17LinearCombinationIffffLNS_15FloatRoundStyleE2EEESH_S1Q_JEEENS4_5SM1004TMEM4LOAD26SM100_TMEM_LOAD_32dp32b32xES10_S1A_NS4_39AutoVectorizingCopyWithAssumedAlignmentILi128EEENS4_14SM90_TMA_STOREES1A_S22_S22_EEEvvEEEEvNT_6ParamsE,"a",@progbits
	.sectionflags	@""
	.align	4
.nv.constant0._ZN7cutlass13device_kernelINS_4gemm6kernel13GemmUniversalIN4cute5tupleIJiiiiEEENS1_10collective13CollectiveMmaINS1_35MainloopSm100TmaUmmaWarpSpecializedILi3ELi2ELi2ENS5_IJNS4_1CILi1EEESB_SB_EEEEENS5_IJNSA_ILi128EEENSA_ILi256EEENSA_ILi32EEEEEEfNS5_IJlSB_lEEEfNS5_IJSB_llEEENS4_8TiledMMAINS4_8MMA_AtomIJNS4_17SM100_MMA_TF32_SSINS_10tfloat32_tESN_fLi128ELi256ELNS4_4UMMA5MajorE0ELSP_1ELNSO_7ScaleInE0ELSQ_0EEEEEENS4_6LayoutISC_NS5_IJNSA_ILi0EEESU_SU_EEEEENS5_IJNS4_10UnderscoreESX_SX_EEEEENS4_13SM90_TMA_LOADENS4_14ComposedLayoutINS4_7SwizzleILi3ELi4ELi3EEENS4_18smem_ptr_flag_bitsILi32EEENST_INS5_IJNSA_ILi8EEESG_EEENS5_IJSG_SB_EEEEEEEvNS4_8identityES10_NS11_INS12_ILi2ELi5ELi2EEES15_NST_INS5_IJSG_NSA_ILi4EEEEEENS5_IJSB_SG_EEEEEEEvS1B_EENS_8epilogue10collective18CollectiveEpilogueINS1J_23Sm100TmaWarpSpecializedILi4ELi2ELi32ELb1ELb0EEEJSH_NS5_IJNST_ISE_SB_EENST_ISG_SB_EEEEEfSI_fSI_NS1J_6fusion15FusionCallbacksIS1N_NS1R_17LinearCombinationIffffLNS_15FloatRoundStyleE2EEESH_S1Q_JEEENS4_5SM1004TMEM4LOAD26SM100_TMEM_LOAD_32dp32b32xES10_S1A_NS4_39AutoVectorizingCopyWithAssumedAlignmentILi128EEENS4_14SM90_TMA_STOREES1A_S22_S22_EEEvvEEEEvNT_6ParamsE:
	.zero		2944


//--------------------- SYMBOLS --------------------------

	.type		.nv.reservedSmem.offset0,@object
	.size		.nv.reservedSmem.offset0,0x4
	.type		.nv.reservedSmem.cap,@object
	.size		.nv.reservedSmem.cap,0x4
	.type		__assertfail,@function
